	.target	sm_90a

	.elftype	@"ET_EXEC"


//--------------------- .note.nv.tkinfo           --------------------------
	.section	.note.nv.tkinfo,"",@"SHT_NOTE"
	.sectionflags	@"SHF_NOTE_NV_TKINFO"
	.tkinfo
        /*0018*/ 	.word	0x00000002
        /*0030*/ 	.string	""
        /*0030*/ 	.string	"ptxas"
        /*0030*/ 	.string	"Cuda compilation tools, release 13.0, V13.0.88"
        /*0030*/ 	.string	"Build cuda_13.0.r13.0/compiler.36424714_0"
        /*0030*/ 	.string	"-arch sm_90a -m 64 "



//--------------------- .note.nv.cuinfo           --------------------------
	.section	.note.nv.cuinfo,"",@"SHT_NOTE"
	.sectionflags	@"SHF_NOTE_NV_CUINFO"
        /*0018*/ 	.short	0x0002
        /*001a*/ 	.short	0x005a
        /*001c*/ 	.short	0x0082
	.zero		2


//--------------------- .nv.info                  --------------------------
	.section	.nv.info,"",@"SHT_CUDA_INFO"
	.align	4


	//----- nvinfo : EIATTR_REGCOUNT
	.align		4
        /*0000*/ 	.byte	0x04, 0x2f
        /*0002*/ 	.short	(.L_15 - .L_14)
	.align		4
.L_14:
        /*0004*/ 	.word	index@(_ZN7cutlass13device_kernelINS_4gemm6kernel13GemmUniversalIN4cute5tupleIJiiiiEEENS1_10collective13CollectiveMmaINS1_34MainloopSm90TmaGmmaWarpSpecializedILi8ENS5_IJNS4_1CILi1EEESB_SB_EEENS1_35KernelTmaWarpSpecializedCooperativeEEENS5_IJNSA_ILi192EEENSA_ILi32EEENSA_ILi64EEEEEENS_10bfloat16_tENS5_IJlSB_lEEESJ_SK_NS4_8TiledMMAINS4_8MMA_AtomIJNS4_4SM904GMMA27MMA_64x32x16_F32BF16BF16_SSILNSO_5MajorE0ELSQ_0ELNSO_7ScaleInE1ELSR_1EEEEEENS4_6LayoutINS5_IJNSA_ILi2EEESB_SB_EEENS5_IJSB_NSA_ILi0EEESX_EEEEENS5_IJNS4_10UnderscoreES10_S10_EEEEENS4_13SM90_TMA_LOADENS4_14ComposedLayoutINS4_7SwizzleILi3ELi4ELi3EEENS4_18smem_ptr_flag_bitsILi16EEENSU_INS5_IJNSA_ILi8EEESH_EEENS5_IJSH_SB_EEEEEEEvNS4_8identityES13_S1D_vS1E_EENS_8epilogue10collective6detail29Sm90TmaWarpSpecializedAdapterINS1H_15DefaultEpilogueISJ_SK_SK_NS1G_6thread17LinearCombinationISJ_Li1EffLNS1L_9ScaleType4KindE0ELNS_15FloatRoundStyleE2ESJ_EENS1_15EpilogueDefaultEEEEEvvEEEEvNT_6ParamsE)
        /*0008*/ 	.word	0x000000a8


	//----- nvinfo : EIATTR_FRAME_SIZE
	.align		4
.L_15:
        /*000c*/ 	.byte	0x04, 0x11
        /*000e*/ 	.short	(.L_17 - .L_16)
	.align		4
.L_16:
        /*0010*/ 	.word	index@(_ZN7cutlass13device_kernelINS_4gemm6kernel13GemmUniversalIN4cute5tupleIJiiiiEEENS1_10collective13CollectiveMmaINS1_34MainloopSm90TmaGmmaWarpSpecializedILi8ENS5_IJNS4_1CILi1EEESB_SB_EEENS1_35KernelTmaWarpSpecializedCooperativeEEENS5_IJNSA_ILi192EEENSA_ILi32EEENSA_ILi64EEEEEENS_10bfloat16_tENS5_IJlSB_lEEESJ_SK_NS4_8TiledMMAINS4_8MMA_AtomIJNS4_4SM904GMMA27MMA_64x32x16_F32BF16BF16_SSILNSO_5MajorE0ELSQ_0ELNSO_7ScaleInE1ELSR_1EEEEEENS4_6LayoutINS5_IJNSA_ILi2EEESB_SB_EEENS5_IJSB_NSA_ILi0EEESX_EEEEENS5_IJNS4_10UnderscoreES10_S10_EEEEENS4_13SM90_TMA_LOADENS4_14ComposedLayoutINS4_7SwizzleILi3ELi4ELi3EEENS4_18smem_ptr_flag_bitsILi16EEENSU_INS5_IJNSA_ILi8EEESH_EEENS5_IJSH_SB_EEEEEEEvNS4_8identityES13_S1D_vS1E_EENS_8epilogue10collective6detail29Sm90TmaWarpSpecializedAdapterINS1H_15DefaultEpilogueISJ_SK_SK_NS1G_6thread17LinearCombinationISJ_Li1EffLNS1L_9ScaleType4KindE0ELNS_15FloatRoundStyleE2ESJ_EENS1_15EpilogueDefaultEEEEEvvEEEEvNT_6ParamsE)
        /*0014*/ 	.word	0x00000000


	//----- nvinfo : EIATTR_MIN_STACK_SIZE
	.align		4
.L_17:
        /*0018*/ 	.byte	0x04, 0x12
        /*001a*/ 	.short	(.L_19 - .L_18)
	.align		4
.L_18:
        /*001c*/ 	.word	index@(_ZN7cutlass13device_kernelINS_4gemm6kernel13GemmUniversalIN4cute5tupleIJiiiiEEENS1_10collective13CollectiveMmaINS1_34MainloopSm90TmaGmmaWarpSpecializedILi8ENS5_IJNS4_1CILi1EEESB_SB_EEENS1_35KernelTmaWarpSpecializedCooperativeEEENS5_IJNSA_ILi192EEENSA_ILi32EEENSA_ILi64EEEEEENS_10bfloat16_tENS5_IJlSB_lEEESJ_SK_NS4_8TiledMMAINS4_8MMA_AtomIJNS4_4SM904GMMA27MMA_64x32x16_F32BF16BF16_SSILNSO_5MajorE0ELSQ_0ELNSO_7ScaleInE1ELSR_1EEEEEENS4_6LayoutINS5_IJNSA_ILi2EEESB_SB_EEENS5_IJSB_NSA_ILi0EEESX_EEEEENS5_IJNS4_10UnderscoreES10_S10_EEEEENS4_13SM90_TMA_LOADENS4_14ComposedLayoutINS4_7SwizzleILi3ELi4ELi3EEENS4_18smem_ptr_flag_bitsILi16EEENSU_INS5_IJNSA_ILi8EEESH_EEENS5_IJSH_SB_EEEEEEEvNS4_8identityES13_S1D_vS1E_EENS_8epilogue10collective6detail29Sm90TmaWarpSpecializedAdapterINS1H_15DefaultEpilogueISJ_SK_SK_NS1G_6thread17LinearCombinationISJ_Li1EffLNS1L_9ScaleType4KindE0ELNS_15FloatRoundStyleE2ESJ_EENS1_15EpilogueDefaultEEEEEvvEEEEvNT_6ParamsE)
        /*0020*/ 	.word	0x00000000
.L_19:


//--------------------- .nv.compat                --------------------------
	.section	.nv.compat,"",@"SHT_CUDA_COMPAT_INFO"
	.align	4
        /*0000*/ 	.byte	0x02, 0x09, 0x01, 0x00, 0x02, 0x02, 0x04, 0x00, 0x02, 0x05, 0x05, 0x00, 0x03, 0x07, 0x01, 0x01
        /*0010*/ 	.byte	0x02, 0x03, 0x01, 0x00, 0x02, 0x06, 0x01, 0x00, 0x04, 0x0b, 0x08, 0x00, 0x00, 0x00, 0x00, 0x00
        /*0020*/ 	.byte	0x00, 0x00, 0x00, 0x00


//--------------------- .nv.info._ZN7cutlass13device_kernelINS_4gemm6kernel13GemmUniversalIN4cute5tupleIJiiiiEEENS1_10collective13CollectiveMmaINS1_34MainloopSm90TmaGmmaWarpSpecializedILi8ENS5_IJNS4_1CILi1EEESB_SB_EEENS1_35KernelTmaWarpSpecializedCooperativeEEENS5_IJNSA_ILi192EEENSA_ILi32EEENSA_ILi64EEEEEENS_10bfloat16_tENS5_IJlSB_lEEESJ_SK_NS4_8TiledMMAINS4_8MMA_AtomIJNS4_4SM904GMMA27MMA_64x32x16_F32BF16BF16_SSILNSO_5MajorE0ELSQ_0ELNSO_7ScaleInE1ELSR_1EEEEEENS4_6LayoutINS5_IJNSA_ILi2EEESB_SB_EEENS5_IJSB_NSA_ILi0EEESX_EEEEENS5_IJNS4_10UnderscoreES10_S10_EEEEENS4_13SM90_TMA_LOADENS4_14ComposedLayoutINS4_7SwizzleILi3ELi4ELi3EEENS4_18smem_ptr_flag_bitsILi16EEENSU_INS5_IJNSA_ILi8EEESH_EEENS5_IJSH_SB_EEEEEEEvNS4_8identityES13_S1D_vS1E_EENS_8epilogue10collective6detail29Sm90TmaWarpSpecializedAdapterINS1H_15DefaultEpilogueISJ_SK_SK_NS1G_6thread17LinearCombinationISJ_Li1EffLNS1L_9ScaleType4KindE0ELNS_15FloatRoundStyleE2ESJ_EENS1_15EpilogueDefaultEEEEEvvEEEEvNT_6ParamsE --------------------------
	.section	.nv.info._ZN7cutlass13device_kernelINS_4gemm6kernel13GemmUniversalIN4cute5tupleIJiiiiEEENS1_10collective13CollectiveMmaINS1_34MainloopSm90TmaGmmaWarpSpecializedILi8ENS5_IJNS4_1CILi1EEESB_SB_EEENS1_35KernelTmaWarpSpecializedCooperativeEEENS5_IJNSA_ILi192EEENSA_ILi32EEENSA_ILi64EEEEEENS_10bfloat16_tENS5_IJlSB_lEEESJ_SK_NS4_8TiledMMAINS4_8MMA_AtomIJNS4_4SM904GMMA27MMA_64x32x16_F32BF16BF16_SSILNSO_5MajorE0ELSQ_0ELNSO_7ScaleInE1ELSR_1EEEEEENS4_6LayoutINS5_IJNSA_ILi2EEESB_SB_EEENS5_IJSB_NSA_ILi0EEESX_EEEEENS5_IJNS4_10UnderscoreES10_S10_EEEEENS4_13SM90_TMA_LOADENS4_14ComposedLayoutINS4_7SwizzleILi3ELi4ELi3EEENS4_18smem_ptr_flag_bitsILi16EEENSU_INS5_IJNSA_ILi8EEESH_EEENS5_IJSH_SB_EEEEEEEvNS4_8identityES13_S1D_vS1E_EENS_8epilogue10collective6detail29Sm90TmaWarpSpecializedAdapterINS1H_15DefaultEpilogueISJ_SK_SK_NS1G_6thread17LinearCombinationISJ_Li1EffLNS1L_9ScaleType4KindE0ELNS_15FloatRoundStyleE2ESJ_EENS1_15EpilogueDefaultEEEEEvvEEEEvNT_6ParamsE,"",@"SHT_CUDA_INFO"
	.sectionflags	@""
	.align	4


	//----- nvinfo : EIATTR_CUDA_API_VERSION
	.align		4
        /*0000*/ 	.byte	0x04, 0x37
        /*0002*/ 	.short	(.L_21 - .L_20)
.L_20:
        /*0004*/ 	.word	0x00000082


	//----- nvinfo : EIATTR_KPARAM_INFO
	.align		4
.L_21:
        /*0008*/ 	.byte	0x04, 0x17
        /*000a*/ 	.short	(.L_23 - .L_22)
.L_22:
        /*000c*/ 	.word	0x00000000
        /*0010*/ 	.short	0x0000
        /*0012*/ 	.short	0x0070
        /*0014*/ 	.byte	0x00, 0xf0, 0x01, 0x10


	//----- nvinfo : EIATTR_SPARSE_MMA_MASK
	.align		4
.L_23:
        /*0018*/ 	.byte	0x03, 0x50
        /*001a*/ 	.short	0x0000


	//----- nvinfo : EIATTR_MAXREG_COUNT
	.align		4
        /*001c*/ 	.byte	0x03, 0x1b
        /*001e*/ 	.short	0x00a8


	//----- nvinfo : EIATTR_NUM_BARRIERS
	.align		4
        /*0020*/ 	.byte	0x02, 0x4c
        /*0022*/ 	.byte	0x01
	.zero		1


	//----- nvinfo : EIATTR_EXTERNS
	.align		4
        /*0024*/ 	.byte	0x04, 0x0f
        /*0026*/ 	.short	(.L_25 - .L_24)


	//   ....[0]....
	.align		4
.L_24:
        /*0028*/ 	.word	index@(__assertfail)


	//----- nvinfo : EIATTR_MERCURY_ISA_VERSION
	.align		4
.L_25:
        /*002c*/ 	.byte	0x03, 0x5f
        /*002e*/ 	.short	0x0101


	//----- nvinfo : EIATTR_INT_WARP_WIDE_INSTR_OFFSETS
	.align		4
        /*0030*/ 	.byte	0x04, 0x31
        /*0032*/ 	.short	(.L_27 - .L_26)


	//   ....[0]....
.L_26:
        /*0034*/ 	.word	0x00000460


	//   ....[1]....
        /*0038*/ 	.word	0x00000490


	//   ....[2]....
        /*003c*/ 	.word	0x00000570


	//----- nvinfo : EIATTR_COOP_GROUP_MASK_REGIDS
	.align		4
.L_27:
        /*0040*/ 	.byte	0x04, 0x29
        /*0042*/ 	.short	(.L_29 - .L_28)


	//   ....[0]....
.L_28:
        /*0044*/ 	.word	0xffffffff


	//   ....[1]....
        /*0048*/ 	.word	0xffffffff


	//   ....[2]....
        /*004c*/ 	.word	0xffffffff


	//   ....[3]....
        /*0050*/ 	.word	0xffffffff


	//   ....[4]....
        /*0054*/ 	.word	0xffffffff


	//----- nvinfo : EIATTR_COOP_GROUP_INSTR_OFFSETS
	.align		4
.L_29:
        /*0058*/ 	.byte	0x04, 0x28
        /*005a*/ 	.short	(.L_31 - .L_30)


	//   ....[0]....
.L_30:
        /*005c*/ 	.word	0x00000060


	//   ....[1]....
        /*0060*/ 	.word	0x00000070


	//   ....[2]....
        /*0064*/ 	.word	0x00000130


	//   ....[3]....
        /*0068*/ 	.word	0x00000370


	//   ....[4]....
        /*006c*/ 	.word	0x00001020


	//----- nvinfo : EIATTR_REG_RECONFIG
	.align		4
.L_31:
        /*0070*/ 	.byte	0x01, 0x54
	.zero		2


	//----- nvinfo : EIATTR_SYSCALL_OFFSETS
	.align		4
        /*0074*/ 	.byte	0x04, 0x46
        /*0076*/ 	.short	(.L_33 - .L_32)


	//   ....[0]....
.L_32:
        /*0078*/ 	.word	0x000011e0


	//----- nvinfo : EIATTR_MBARRIER_INSTR_OFFSETS
	.align		4
.L_33:
        /*007c*/ 	.byte	0x04, 0x39
        /*007e*/ 	.short	(.L_35 - .L_34)


	//   ....[0]....
.L_34:
        /*0080*/ 	.word	0x00000250
        /*0084*/ 	.word	0x000000ff
        /*0088*/ 	.word	0x00000000
        /*008c*/ 	.short	0x0100
        /*008e*/ 	.byte	0x08
	.zero		1


	//   ....[1]....
        /*0090*/ 	.word	0x00000260
        /*0094*/ 	.word	0x000000ff
        /*0098*/ 	.word	0x00000040
        /*009c*/ 	.short	0x0100
        /*009e*/ 	.byte	0x08
	.zero		1


	//   ....[2]....
        /*00a0*/ 	.word	0x00000270
        /*00a4*/ 	.word	0x000000ff
        /*00a8*/ 	.word	0x00000008
        /*00ac*/ 	.short	0x0100
        /*00ae*/ 	.byte	0x08
	.zero		1


	//   ....[3]....
        /*00b0*/ 	.word	0x00000280
        /*00b4*/ 	.word	0x000000ff
        /*00b8*/ 	.word	0x00000048
        /*00bc*/ 	.short	0x0100
        /*00be*/ 	.byte	0x08
	.zero		1


	//   ....[4]....
        /*00c0*/ 	.word	0x00000290
        /*00c4*/ 	.word	0x000000ff
        /*00c8*/ 	.word	0x00000010
        /*00cc*/ 	.short	0x0100
        /*00ce*/ 	.byte	0x08
	.zero		1


	//   ....[5]....
        /*00d0*/ 	.word	0x000002a0
        /*00d4*/ 	.word	0x000000ff
        /*00d8*/ 	.word	0x00000050
        /*00dc*/ 	.short	0x0100
        /*00de*/ 	.byte	0x08
	.zero		1


	//   ....[6]....
        /*00e0*/ 	.word	0x000002b0
        /*00e4*/ 	.word	0x000000ff
        /*00e8*/ 	.word	0x00000018
        /*00ec*/ 	.short	0x0100
        /*00ee*/ 	.byte	0x08
	.zero		1


	//   ....[7]....
        /*00f0*/ 	.word	0x000002c0
        /*00f4*/ 	.word	0x000000ff
        /*00f8*/ 	.word	0x00000058
        /*00fc*/ 	.short	0x0100
        /*00fe*/ 	.byte	0x08
	.zero		1


	//   ....[8]....
        /*0100*/ 	.word	0x000002d0
        /*0104*/ 	.word	0x000000ff
        /*0108*/ 	.word	0x00000020
        /*010c*/ 	.short	0x0100
        /*010e*/ 	.byte	0x08
	.zero		1


	//   ....[9]....
        /*0110*/ 	.word	0x000002e0
        /*0114*/ 	.word	0x000000ff
        /*0118*/ 	.word	0x00000060
        /*011c*/ 	.short	0x0100
        /*011e*/ 	.byte	0x08
	.zero		1


	//   ....[10]....
        /*0120*/ 	.word	0x000002f0
        /*0124*/ 	.word	0x000000ff
        /*0128*/ 	.word	0x00000028
        /*012c*/ 	.short	0x0100
        /*012e*/ 	.byte	0x08
	.zero		1


	//   ....[11]....
        /*0130*/ 	.word	0x00000300
        /*0134*/ 	.word	0x000000ff
        /*0138*/ 	.word	0x00000068
        /*013c*/ 	.short	0x0100
        /*013e*/ 	.byte	0x08
	.zero		1


	//   ....[12]....
        /*0140*/ 	.word	0x00000310
        /*0144*/ 	.word	0x000000ff
        /*0148*/ 	.word	0x00000030
        /*014c*/ 	.short	0x0100
        /*014e*/ 	.byte	0x08
	.zero		1


	//   ....[13]....
        /*0150*/ 	.word	0x00000320
        /*0154*/ 	.word	0x000000ff
        /*0158*/ 	.word	0x00000070
        /*015c*/ 	.short	0x0100
        /*015e*/ 	.byte	0x08
	.zero		1


	//   ....[14]....
        /*0160*/ 	.word	0x00000330
        /*0164*/ 	.word	0x000000ff
        /*0168*/ 	.word	0x00000038
        /*016c*/ 	.short	0x0100
        /*016e*/ 	.byte	0x08
	.zero		1


	//   ....[15]....
        /*0170*/ 	.word	0x00000340
        /*0174*/ 	.word	0x000000ff
        /*0178*/ 	.word	0x00000078
        /*017c*/ 	.short	0x0100
        /*017e*/ 	.byte	0x08
	.zero		1


	//   ....[16]....
        /*0180*/ 	.word	0x000005e0
        /*0184*/ 	.word	0x000000ff
        /*0188*/ 	.word	0x00000090
        /*018c*/ 	.short	0x0100
        /*018e*/ 	.byte	0x06
	.zero		1


	//   ....[17]....
        /*0190*/ 	.word	0x00000640
        /*0194*/ 	.word	0x000000ff
        /*0198*/ 	.word	0x00000098
        /*019c*/ 	.short	0x0100
        /*019e*/ 	.byte	0x06
	.zero		1


	//   ....[18]....
        /*01a0*/ 	.word	0x00001260
        /*01a4*/ 	.word	0x00000003
        /*01a8*/ 	.word	0x00000000
        /*01ac*/ 	.short	0x010a
        /*01ae*/ 	.byte	0x3f
	.zero		1


	//   ....[19]....
        /*01b0*/ 	.word	0x000012a0
        /*01b4*/ 	.word	0x00000003
        /*01b8*/ 	.word	0x00000000
        /*01bc*/ 	.short	0x010a
        /*01be*/ 	.byte	0x3f
	.zero		1


	//   ....[20]....
        /*01c0*/ 	.word	0x000017c0
        /*01c4*/ 	.word	0x000000ff
        /*01c8*/ 	.word	0x00000000
        /*01cc*/ 	.short	0x010a
        /*01ce*/ 	.byte	0x08
	.zero		1


	//   ....[21]....
        /*01d0*/ 	.word	0x00001800
        /*01d4*/ 	.word	0x000000ff
        /*01d8*/ 	.word	0x00000000
        /*01dc*/ 	.short	0x010a
        /*01de*/ 	.byte	0x08
	.zero		1


	//   ....[22]....
        /*01e0*/ 	.word	0x00001be0
        /*01e4*/ 	.word	0x000000ff
        /*01e8*/ 	.word	0x00000000
        /*01ec*/ 	.short	0x0101
        /*01ee*/ 	.byte	0x08
	.zero		1


	//   ....[23]....
        /*01f0*/ 	.word	0x00001dc0
        /*01f4*/ 	.word	0x000000ff
        /*01f8*/ 	.word	0x00000000
        /*01fc*/ 	.short	0x0101
        /*01fe*/ 	.byte	0x04
	.zero		1


	//   ....[24]....
        /*0200*/ 	.word	0x000056e0
        /*0204*/ 	.word	0x0000000c
        /*0208*/ 	.word	0x00000040
        /*020c*/ 	.short	0x010a
        /*020e*/ 	.byte	0x3f
	.zero		1


	//   ....[25]....
        /*0210*/ 	.word	0x00005aa0
        /*0214*/ 	.word	0x00000005
        /*0218*/ 	.word	0x00000098
        /*021c*/ 	.short	0x0101
        /*021e*/ 	.byte	0x3f
	.zero		1


	//   ....[26]....
        /*0220*/ 	.word	0x000061a0
        /*0224*/ 	.word	0x00000007
        /*0228*/ 	.word	0x00000000
        /*022c*/ 	.short	0x010a
        /*022e*/ 	.byte	0x3f
	.zero		1


	//   ....[27]....
        /*0230*/ 	.word	0x00006220
        /*0234*/ 	.word	0x00000006
        /*0238*/ 	.word	0x00000000
        /*023c*/ 	.short	0x010a
        /*023e*/ 	.byte	0x3f
	.zero		1


	//   ....[28]....
        /*0240*/ 	.word	0x000062b0
        /*0244*/ 	.word	0x00000007
        /*0248*/ 	.word	0x00000000
        /*024c*/ 	.short	0x010a
        /*024e*/ 	.byte	0x3f
	.zero		1


	//   ....[29]....
        /*0250*/ 	.word	0x00006340
        /*0254*/ 	.word	0x00000006
        /*0258*/ 	.word	0x00000000
        /*025c*/ 	.short	0x010a
        /*025e*/ 	.byte	0x3f
	.zero		1


	//   ....[30]....
        /*0260*/ 	.word	0x000063d0
        /*0264*/ 	.word	0x00000007
        /*0268*/ 	.word	0x00000000
        /*026c*/ 	.short	0x010a
        /*026e*/ 	.byte	0x3f
	.zero		1


	//   ....[31]....
        /*0270*/ 	.word	0x00006460
        /*0274*/ 	.word	0x00000006
        /*0278*/ 	.word	0x00000000
        /*027c*/ 	.short	0x010a
        /*027e*/ 	.byte	0x3f
	.zero		1


	//   ....[32]....
        /*0280*/ 	.word	0x000064f0
        /*0284*/ 	.word	0x00000007
        /*0288*/ 	.word	0x00000000
        /*028c*/ 	.short	0x010a
        /*028e*/ 	.byte	0x3f
	.zero		1


	//   ....[33]....
        /*0290*/ 	.word	0x00006580
        /*0294*/ 	.word	0x00000005
        /*0298*/ 	.word	0x00000000
        /*029c*/ 	.short	0x010a
        /*029e*/ 	.byte	0x3f
	.zero		1


	//   ....[34]....
        /*02a0*/ 	.word	0x000065e0
        /*02a4*/ 	.word	0x00000003
        /*02a8*/ 	.word	0x00000000
        /*02ac*/ 	.short	0x010a
        /*02ae*/ 	.byte	0x3f
	.zero		1


	//   ....[35]....
        /*02b0*/ 	.word	0x00006640
        /*02b4*/ 	.word	0x00000004
        /*02b8*/ 	.word	0x00000000
        /*02bc*/ 	.short	0x010a
        /*02be*/ 	.byte	0x3f
	.zero		1


	//   ....[36]....
        /*02c0*/ 	.word	0x00006710
        /*02c4*/ 	.word	0x0000000c
        /*02c8*/ 	.word	0x00000040
        /*02cc*/ 	.short	0x010a
        /*02ce*/ 	.byte	0x3f
	.zero		1


	//   ....[37]....
        /*02d0*/ 	.word	0x000067e0
        /*02d4*/ 	.word	0x00000007
        /*02d8*/ 	.word	0x00000000
        /*02dc*/ 	.short	0x010a
        /*02de*/ 	.byte	0x3f
	.zero		1


	//   ....[38]....
        /*02e0*/ 	.word	0x00006830
        /*02e4*/ 	.word	0x00000006
        /*02e8*/ 	.word	0x00000000
        /*02ec*/ 	.short	0x010a
        /*02ee*/ 	.byte	0x3f
	.zero		1


	//   ....[39]....
        /*02f0*/ 	.word	0x00006880
        /*02f4*/ 	.word	0x00000007
        /*02f8*/ 	.word	0x00000000
        /*02fc*/ 	.short	0x010a
        /*02fe*/ 	.byte	0x3f
	.zero		1


	//   ....[40]....
        /*0300*/ 	.word	0x000068d0
        /*0304*/ 	.word	0x00000006
        /*0308*/ 	.word	0x00000000
        /*030c*/ 	.short	0x010a
        /*030e*/ 	.byte	0x3f
	.zero		1


	//   ....[41]....
        /*0310*/ 	.word	0x00006920
        /*0314*/ 	.word	0x00000007
        /*0318*/ 	.word	0x00000000
        /*031c*/ 	.short	0x010a
        /*031e*/ 	.byte	0x3f
	.zero		1


	//   ....[42]....
        /*0320*/ 	.word	0x00006970
        /*0324*/ 	.word	0x00000006
        /*0328*/ 	.word	0x00000000
        /*032c*/ 	.short	0x010a
        /*032e*/ 	.byte	0x3f
	.zero		1


	//   ....[43]....
        /*0330*/ 	.word	0x000069c0
        /*0334*/ 	.word	0x00000007
        /*0338*/ 	.word	0x00000000
        /*033c*/ 	.short	0x010a
        /*033e*/ 	.byte	0x3f
	.zero		1


	//----- nvinfo : EIATTR_NUM_MBARRIERS
	.align		4
.L_35:
        /*0340*/ 	.byte	0x03, 0x38
        /*0342*/ 	.short	0x0012


	//----- nvinfo : EIATTR_EXIT_INSTR_OFFSETS
	.align		4
        /*0344*/ 	.byte	0x04, 0x1c
        /*0346*/ 	.short	(.L_37 - .L_36)


	//   ....[0]....
.L_36:
        /*0348*/ 	.word	0x00000690


	//   ....[1]....
        /*034c*/ 	.word	0x00000f50


	//   ....[2]....
        /*0350*/ 	.word	0x00004d50


	//   ....[3]....
        /*0354*/ 	.word	0x00005380


	//   ....[4]....
        /*0358*/ 	.word	0x000065d0


	//----- nvinfo : EIATTR_MAX_THREADS
	.align		4
.L_37:
        /*035c*/ 	.byte	0x04, 0x05
        /*035e*/ 	.short	(.L_39 - .L_38)
.L_38:
        /*0360*/ 	.word	0x00000180
        /*0364*/ 	.word	0x00000001
        /*0368*/ 	.word	0x00000001


	//----- nvinfo : EIATTR_CRS_STACK_SIZE
	.align		4
.L_39:
        /*036c*/ 	.byte	0x04, 0x1e
        /*036e*/ 	.short	(.L_41 - .L_40)
.L_40:
        /*0370*/ 	.word	0x00000000


	//----- nvinfo : EIATTR_CBANK_PARAM_SIZE
	.align		4
.L_41:
        /*0374*/ 	.byte	0x03, 0x19
        /*0376*/ 	.short	0x0470


	//----- nvinfo : EIATTR_PARAM_CBANK
	.align		4
        /*0378*/ 	.byte	0x04, 0x0a
        /*037a*/ 	.short	(.L_43 - .L_42)
	.align		4
.L_42:
        /*037c*/ 	.word	index@(.nv.constant0._ZN7cutlass13device_kernelINS_4gemm6kernel13GemmUniversalIN4cute5tupleIJiiiiEEENS1_10collective13CollectiveMmaINS1_34MainloopSm90TmaGmmaWarpSpecializedILi8ENS5_IJNS4_1CILi1EEESB_SB_EEENS1_35KernelTmaWarpSpecializedCooperativeEEENS5_IJNSA_ILi192EEENSA_ILi32EEENSA_ILi64EEEEEENS_10bfloat16_tENS5_IJlSB_lEEESJ_SK_NS4_8TiledMMAINS4_8MMA_AtomIJNS4_4SM904GMMA27MMA_64x32x16_F32BF16BF16_SSILNSO_5MajorE0ELSQ_0ELNSO_7ScaleInE1ELSR_1EEEEEENS4_6LayoutINS5_IJNSA_ILi2EEESB_SB_EEENS5_IJSB_NSA_ILi0EEESX_EEEEENS5_IJNS4_10UnderscoreES10_S10_EEEEENS4_13SM90_TMA_LOADENS4_14ComposedLayoutINS4_7SwizzleILi3ELi4ELi3EEENS4_18smem_ptr_flag_bitsILi16EEENSU_INS5_IJNSA_ILi8EEESH_EEENS5_IJSH_SB_EEEEEEEvNS4_8identityES13_S1D_vS1E_EENS_8epilogue10collective6detail29Sm90TmaWarpSpecializedAdapterINS1H_15DefaultEpilogueISJ_SK_SK_NS1G_6thread17LinearCombinationISJ_Li1EffLNS1L_9ScaleType4KindE0ELNS_15FloatRoundStyleE2ESJ_EENS1_15EpilogueDefaultEEEEEvvEEEEvNT_6ParamsE)
        /*0380*/ 	.short	0x0210
        /*0382*/ 	.short	0x0470


	//----- nvinfo : EIATTR_SW_WAR
	.align		4
.L_43:
        /*0384*/ 	.byte	0x04, 0x36
        /*0386*/ 	.short	(.L_45 - .L_44)
.L_44:
        /*0388*/ 	.word	0x00000008
.L_45:


//--------------------- .nv.callgraph             --------------------------
	.section	.nv.callgraph,"",@"SHT_CUDA_CALLGRAPH"
	.align	4
	.sectionentsize	8
	.align		4
        /*0000*/ 	.word	0x00000000
	.align		4
        /*0004*/ 	.word	0xffffffff
	.align		4
        /*0008*/ 	.word	index@(_ZN7cutlass13device_kernelINS_4gemm6kernel13GemmUniversalIN4cute5tupleIJiiiiEEENS1_10collective13CollectiveMmaINS1_34MainloopSm90TmaGmmaWarpSpecializedILi8ENS5_IJNS4_1CILi1EEESB_SB_EEENS1_35KernelTmaWarpSpecializedCooperativeEEENS5_IJNSA_ILi192EEENSA_ILi32EEENSA_ILi64EEEEEENS_10bfloat16_tENS5_IJlSB_lEEESJ_SK_NS4_8TiledMMAINS4_8MMA_AtomIJNS4_4SM904GMMA27MMA_64x32x16_F32BF16BF16_SSILNSO_5MajorE0ELSQ_0ELNSO_7ScaleInE1ELSR_1EEEEEENS4_6LayoutINS5_IJNSA_ILi2EEESB_SB_EEENS5_IJSB_NSA_ILi0EEESX_EEEEENS5_IJNS4_10UnderscoreES10_S10_EEEEENS4_13SM90_TMA_LOADENS4_14ComposedLayoutINS4_7SwizzleILi3ELi4ELi3EEENS4_18smem_ptr_flag_bitsILi16EEENSU_INS5_IJNSA_ILi8EEESH_EEENS5_IJSH_SB_EEEEEEEvNS4_8identityES13_S1D_vS1E_EENS_8epilogue10collective6detail29Sm90TmaWarpSpecializedAdapterINS1H_15DefaultEpilogueISJ_SK_SK_NS1G_6thread17LinearCombinationISJ_Li1EffLNS1L_9ScaleType4KindE0ELNS_15FloatRoundStyleE2ESJ_EENS1_15EpilogueDefaultEEEEEvvEEEEvNT_6ParamsE)
	.align		4
        /*000c*/ 	.word	index@(__assertfail)
	.align		4
        /*0010*/ 	.word	0x00000000
	.align		4
        /*0014*/ 	.word	0xfffffffe
	.align		4
        /*0018*/ 	.word	0x00000000
	.align		4
        /*001c*/ 	.word	0xfffffffd
	.align		4
        /*0020*/ 	.word	0x00000000
	.align		4
        /*0024*/ 	.word	0xfffffffc


//--------------------- .nv.constant4             --------------------------
	.section	.nv.constant4,"a",@progbits
	.align	8
	.align		8
.nv.constant4:
        /*0000*/ 	.dword	__assertfail
	.align		8
        /*0008*/ 	.dword	__unnamed_1
	.align		8
        /*0010*/ 	.dword	_ZN40_INTERNAL_c6abfbcf_4_k_cu_2f7cb4c4_104054cuda3std3__45__cpo5beginE
	.align		8
        /*0018*/ 	.dword	_ZN40_INTERNAL_c6abfbcf_4_k_cu_2f7cb4c4_104054cuda3std3__45__cpo3endE
	.align		8
        /*0020*/ 	.dword	_ZN40_INTERNAL_c6abfbcf_4_k_cu_2f7cb4c4_104054cuda3std3__45__cpo6cbeginE
	.align		8
        /*0028*/ 	.dword	_ZN40_INTERNAL_c6abfbcf_4_k_cu_2f7cb4c4_104054cuda3std3__45__cpo4cendE
	.align		8
        /*0030*/ 	.dword	_ZN40_INTERNAL_c6abfbcf_4_k_cu_2f7cb4c4_104054cuda3std3__442_GLOBAL__N__c6abfbcf_4_k_cu_2f7cb4c4_104056ignoreE
	.align		8
        /*0038*/ 	.dword	_ZN40_INTERNAL_c6abfbcf_4_k_cu_2f7cb4c4_104054cuda3std3__419piecewise_constructE
	.align		8
        /*0040*/ 	.dword	_ZN40_INTERNAL_c6abfbcf_4_k_cu_2f7cb4c4_104054cuda3std3__48in_placeE
	.align		8
        /*0048*/ 	.dword	_ZN40_INTERNAL_c6abfbcf_4_k_cu_2f7cb4c4_104054cuda3std6ranges3__45__cpo4swapE
	.align		8
        /*0050*/ 	.dword	_ZN40_INTERNAL_c6abfbcf_4_k_cu_2f7cb4c4_104054cuda3std6ranges3__45__cpo9iter_moveE
	.align		8
        /*0058*/ 	.dword	_ZN40_INTERNAL_c6abfbcf_4_k_cu_2f7cb4c4_104054cute7productE
	.align		8
        /*0060*/ 	.dword	_ZN40_INTERNAL_c6abfbcf_4_k_cu_2f7cb4c4_104054cute1_E
	.align		8
        /*0068*/ 	.dword	$str$22
	.align		8
        /*0070*/ 	.dword	$str$23


//--------------------- .text._ZN7cutlass13device_kernelINS_4gemm6kernel13GemmUniversalIN4cute5tupleIJiiiiEEENS1_10collective13CollectiveMmaINS1_34MainloopSm90TmaGmmaWarpSpecializedILi8ENS5_IJNS4_1CILi1EEESB_SB_EEENS1_35KernelTmaWarpSpecializedCooperativeEEENS5_IJNSA_ILi192EEENSA_ILi32EEENSA_ILi64EEEEEENS_10bfloat16_tENS5_IJlSB_lEEESJ_SK_NS4_8TiledMMAINS4_8MMA_AtomIJNS4_4SM904GMMA27MMA_64x32x16_F32BF16BF16_SSILNSO_5MajorE0ELSQ_0ELNSO_7ScaleInE1ELSR_1EEEEEENS4_6LayoutINS5_IJNSA_ILi2EEESB_SB_EEENS5_IJSB_NSA_ILi0EEESX_EEEEENS5_IJNS4_10UnderscoreES10_S10_EEEEENS4_13SM90_TMA_LOADENS4_14ComposedLayoutINS4_7SwizzleILi3ELi4ELi3EEENS4_18smem_ptr_flag_bitsILi16EEENSU_INS5_IJNSA_ILi8EEESH_EEENS5_IJSH_SB_EEEEEEEvNS4_8identityES13_S1D_vS1E_EENS_8epilogue10collective6detail29Sm90TmaWarpSpecializedAdapterINS1H_15DefaultEpilogueISJ_SK_SK_NS1G_6thread17LinearCombinationISJ_Li1EffLNS1L_9ScaleType4KindE0ELNS_15FloatRoundStyleE2ESJ_EENS1_15EpilogueDefaultEEEEEvvEEEEvNT_6ParamsE --------------------------
	.section	.text._ZN7cutlass13device_kernelINS_4gemm6kernel13GemmUniversalIN4cute5tupleIJiiiiEEENS1_10collective13CollectiveMmaINS1_34MainloopSm90TmaGmmaWarpSpecializedILi8ENS5_IJNS4_1CILi1EEESB_SB_EEENS1_35KernelTmaWarpSpecializedCooperativeEEENS5_IJNSA_ILi192EEENSA_ILi32EEENSA_ILi64EEEEEENS_10bfloat16_tENS5_IJlSB_lEEESJ_SK_NS4_8TiledMMAINS4_8MMA_AtomIJNS4_4SM904GMMA27MMA_64x32x16_F32BF16BF16_SSILNSO_5MajorE0ELSQ_0ELNSO_7ScaleInE1ELSR_1EEEEEENS4_6LayoutINS5_IJNSA_ILi2EEESB_SB_EEENS5_IJSB_NSA_ILi0EEESX_EEEEENS5_IJNS4_10UnderscoreES10_S10_EEEEENS4_13SM90_TMA_LOADENS4_14ComposedLayoutINS4_7SwizzleILi3ELi4ELi3EEENS4_18smem_ptr_flag_bitsILi16EEENSU_INS5_IJNSA_ILi8EEESH_EEENS5_IJSH_SB_EEEEEEEvNS4_8identityES13_S1D_vS1E_EENS_8epilogue10collective6detail29Sm90TmaWarpSpecializedAdapterINS1H_15DefaultEpilogueISJ_SK_SK_NS1G_6thread17LinearCombinationISJ_Li1EffLNS1L_9ScaleType4KindE0ELNS_15FloatRoundStyleE2ESJ_EENS1_15EpilogueDefaultEEEEEvvEEEEvNT_6ParamsE,"ax",@progbits
	.align	128
.text._ZN7cutlass13device_kernelINS_4gemm6kernel13GemmUniversalIN4cute5tupleIJiiiiEEENS1_10collective13CollectiveMmaINS1_34MainloopSm90TmaGmmaWarpSpecializedILi8ENS5_IJNS4_1CILi1EEESB_SB_EEENS1_35KernelTmaWarpSpecializedCooperativeEEENS5_IJNSA_ILi192EEENSA_ILi32EEENSA_ILi64EEEEEENS_10bfloat16_tENS5_IJlSB_lEEESJ_SK_NS4_8TiledMMAINS4_8MMA_AtomIJNS4_4SM904GMMA27MMA_64x32x16_F32BF16BF16_SSILNSO_5MajorE0ELSQ_0ELNSO_7ScaleInE1ELSR_1EEEEEENS4_6LayoutINS5_IJNSA_ILi2EEESB_SB_EEENS5_IJSB_NSA_ILi0EEESX_EEEEENS5_IJNS4_10UnderscoreES10_S10_EEEEENS4_13SM90_TMA_LOADENS4_14ComposedLayoutINS4_7SwizzleILi3ELi4ELi3EEENS4_18smem_ptr_flag_bitsILi16EEENSU_INS5_IJNSA_ILi8EEESH_EEENS5_IJSH_SB_EEEEEEEvNS4_8identityES13_S1D_vS1E_EENS_8epilogue10collective6detail29Sm90TmaWarpSpecializedAdapterINS1H_15DefaultEpilogueISJ_SK_SK_NS1G_6thread17LinearCombinationISJ_Li1EffLNS1L_9ScaleType4KindE0ELNS_15FloatRoundStyleE2ESJ_EENS1_15EpilogueDefaultEEEEEvvEEEEvNT_6ParamsE:
        .type           _ZN7cutlass13device_kernelINS_4gemm6kernel13GemmUniversalIN4cute5tupleIJiiiiEEENS1_10collective13CollectiveMmaINS1_34MainloopSm90TmaGmmaWarpSpecializedILi8ENS5_IJNS4_1CILi1EEESB_SB_EEENS1_35KernelTmaWarpSpecializedCooperativeEEENS5_IJNSA_ILi192EEENSA_ILi32EEENSA_ILi64EEEEEENS_10bfloat16_tENS5_IJlSB_lEEESJ_SK_NS4_8TiledMMAINS4_8MMA_AtomIJNS4_4SM904GMMA27MMA_64x32x16_F32BF16BF16_SSILNSO_5MajorE0ELSQ_0ELNSO_7ScaleInE1ELSR_1EEEEEENS4_6LayoutINS5_IJNSA_ILi2EEESB_SB_EEENS5_IJSB_NSA_ILi0EEESX_EEEEENS5_IJNS4_10UnderscoreES10_S10_EEEEENS4_13SM90_TMA_LOADENS4_14ComposedLayoutINS4_7SwizzleILi3ELi4ELi3EEENS4_18smem_ptr_flag_bitsILi16EEENSU_INS5_IJNSA_ILi8EEESH_EEENS5_IJSH_SB_EEEEEEEvNS4_8identityES13_S1D_vS1E_EENS_8epilogue10collective6detail29Sm90TmaWarpSpecializedAdapterINS1H_15DefaultEpilogueISJ_SK_SK_NS1G_6thread17LinearCombinationISJ_Li1EffLNS1L_9ScaleType4KindE0ELNS_15FloatRoundStyleE2ESJ_EENS1_15EpilogueDefaultEEEEEvvEEEEvNT_6ParamsE,@function
        .size           _ZN7cutlass13device_kernelINS_4gemm6kernel13GemmUniversalIN4cute5tupleIJiiiiEEENS1_10collective13CollectiveMmaINS1_34MainloopSm90TmaGmmaWarpSpecializedILi8ENS5_IJNS4_1CILi1EEESB_SB_EEENS1_35KernelTmaWarpSpecializedCooperativeEEENS5_IJNSA_ILi192EEENSA_ILi32EEENSA_ILi64EEEEEENS_10bfloat16_tENS5_IJlSB_lEEESJ_SK_NS4_8TiledMMAINS4_8MMA_AtomIJNS4_4SM904GMMA27MMA_64x32x16_F32BF16BF16_SSILNSO_5MajorE0ELSQ_0ELNSO_7ScaleInE1ELSR_1EEEEEENS4_6LayoutINS5_IJNSA_ILi2EEESB_SB_EEENS5_IJSB_NSA_ILi0EEESX_EEEEENS5_IJNS4_10UnderscoreES10_S10_EEEEENS4_13SM90_TMA_LOADENS4_14ComposedLayoutINS4_7SwizzleILi3ELi4ELi3EEENS4_18smem_ptr_flag_bitsILi16EEENSU_INS5_IJNSA_ILi8EEESH_EEENS5_IJSH_SB_EEEEEEEvNS4_8identityES13_S1D_vS1E_EENS_8epilogue10collective6detail29Sm90TmaWarpSpecializedAdapterINS1H_15DefaultEpilogueISJ_SK_SK_NS1G_6thread17LinearCombinationISJ_Li1EffLNS1L_9ScaleType4KindE0ELNS_15FloatRoundStyleE2ESJ_EENS1_15EpilogueDefaultEEEEEvvEEEEvNT_6ParamsE,(.L_x_137 - _ZN7cutlass13device_kernelINS_4gemm6kernel13GemmUniversalIN4cute5tupleIJiiiiEEENS1_10collective13CollectiveMmaINS1_34MainloopSm90TmaGmmaWarpSpecializedILi8ENS5_IJNS4_1CILi1EEESB_SB_EEENS1_35KernelTmaWarpSpecializedCooperativeEEENS5_IJNSA_ILi192EEENSA_ILi32EEENSA_ILi64EEEEEENS_10bfloat16_tENS5_IJlSB_lEEESJ_SK_NS4_8TiledMMAINS4_8MMA_AtomIJNS4_4SM904GMMA27MMA_64x32x16_F32BF16BF16_SSILNSO_5MajorE0ELSQ_0ELNSO_7ScaleInE1ELSR_1EEEEEENS4_6LayoutINS5_IJNSA_ILi2EEESB_SB_EEENS5_IJSB_NSA_ILi0EEESX_EEEEENS5_IJNS4_10UnderscoreES10_S10_EEEEENS4_13SM90_TMA_LOADENS4_14ComposedLayoutINS4_7SwizzleILi3ELi4ELi3EEENS4_18smem_ptr_flag_bitsILi16EEENSU_INS5_IJNSA_ILi8EEESH_EEENS5_IJSH_SB_EEEEEEEvNS4_8identityES13_S1D_vS1E_EENS_8epilogue10collective6detail29Sm90TmaWarpSpecializedAdapterINS1H_15DefaultEpilogueISJ_SK_SK_NS1G_6thread17LinearCombinationISJ_Li1EffLNS1L_9ScaleType4KindE0ELNS_15FloatRoundStyleE2ESJ_EENS1_15EpilogueDefaultEEEEEvvEEEEvNT_6ParamsE)
        .other          _ZN7cutlass13device_kernelINS_4gemm6kernel13GemmUniversalIN4cute5tupleIJiiiiEEENS1_10collective13CollectiveMmaINS1_34MainloopSm90TmaGmmaWarpSpecializedILi8ENS5_IJNS4_1CILi1EEESB_SB_EEENS1_35KernelTmaWarpSpecializedCooperativeEEENS5_IJNSA_ILi192EEENSA_ILi32EEENSA_ILi64EEEEEENS_10bfloat16_tENS5_IJlSB_lEEESJ_SK_NS4_8TiledMMAINS4_8MMA_AtomIJNS4_4SM904GMMA27MMA_64x32x16_F32BF16BF16_SSILNSO_5MajorE0ELSQ_0ELNSO_7ScaleInE1ELSR_1EEEEEENS4_6LayoutINS5_IJNSA_ILi2EEESB_SB_EEENS5_IJSB_NSA_ILi0EEESX_EEEEENS5_IJNS4_10UnderscoreES10_S10_EEEEENS4_13SM90_TMA_LOADENS4_14ComposedLayoutINS4_7SwizzleILi3ELi4ELi3EEENS4_18smem_ptr_flag_bitsILi16EEENSU_INS5_IJNSA_ILi8EEESH_EEENS5_IJSH_SB_EEEEEEEvNS4_8identityES13_S1D_vS1E_EENS_8epilogue10collective6detail29Sm90TmaWarpSpecializedAdapterINS1H_15DefaultEpilogueISJ_SK_SK_NS1G_6thread17LinearCombinationISJ_Li1EffLNS1L_9ScaleType4KindE0ELNS_15FloatRoundStyleE2ESJ_EENS1_15EpilogueDefaultEEEEEvvEEEEvNT_6ParamsE,@"STO_CUDA_ENTRY STV_DEFAULT"
_ZN7cutlass13device_kernelINS_4gemm6kernel13GemmUniversalIN4cute5tupleIJiiiiEEENS1_10collective13CollectiveMmaINS1_34MainloopSm90TmaGmmaWarpSpecializedILi8ENS5_IJNS4_1CILi1EEESB_SB_EEENS1_35KernelTmaWarpSpecializedCooperativeEEENS5_IJNSA_ILi192EEENSA_ILi32EEENSA_ILi64EEEEEENS_10bfloat16_tENS5_IJlSB_lEEESJ_SK_NS4_8TiledMMAINS4_8MMA_AtomIJNS4_4SM904GMMA27MMA_64x32x16_F32BF16BF16_SSILNSO_5MajorE0ELSQ_0ELNSO_7ScaleInE1ELSR_1EEEEEENS4_6LayoutINS5_IJNSA_ILi2EEESB_SB_EEENS5_IJSB_NSA_ILi0EEESX_EEEEENS5_IJNS4_10UnderscoreES10_S10_EEEEENS4_13SM90_TMA_LOADENS4_14ComposedLayoutINS4_7SwizzleILi3ELi4ELi3EEENS4_18smem_ptr_flag_bitsILi16EEENSU_INS5_IJNSA_ILi8EEESH_EEENS5_IJSH_SB_EEEEEEEvNS4_8identityES13_S1D_vS1E_EENS_8epilogue10collective6detail29Sm90TmaWarpSpecializedAdapterINS1H_15DefaultEpilogueISJ_SK_SK_NS1G_6thread17LinearCombinationISJ_Li1EffLNS1L_9ScaleType4KindE0ELNS_15FloatRoundStyleE2ESJ_EENS1_15EpilogueDefaultEEEEEvvEEEEvNT_6ParamsE:
[----:B------:R-:W0:Y:S01]  /*0000*/  LDC R1, c[0x0][0x28] ;  /* 0x00000a00ff017b82 */ /* 0x000e220000000800 */
[----:B------:R-:W1:Y:S01]  /*0010*/  S2R R18, SR_TID.X ;  /* 0x0000000000127919 */ /* 0x000e620000002100 */
[----:B------:R-:W-:Y:S01]  /*0020*/  ELECT P0, URZ, PT ;  /* 0x00000000003f782f */ /* 0x000fe20003800000 */
[----:B------:R-:W-:Y:S01]  /*0030*/  BSSY B0, `(.L_x_0) ;  /* 0x000000f000007945 */ /* 0x000fe20003800000 */
[--C-:B-1----:R-:W-:Y:S02]  /*0040*/  SHF.R.U32.HI R0, RZ, 0x5, R18.reuse ;  /* 0x00000005ff007819 */ /* 0x102fe40000011612 */
[----:B------:R-:W-:-:S03]  /*0050*/  SHF.R.U32.HI R22, RZ, 0x7, R18 ;  /* 0x00000007ff167819 */ /* 0x000fc60000011612 */
[----:B------:R-:W1:Y:S04]  /*0060*/  SHFL.IDX PT, R5, R0, RZ, 0x1f ;  /* 0x00001fff00057589 */ /* 0x000e6800000e0000 */
[----:B------:R2:W3:Y:S01]  /*0070*/  SHFL.IDX PT, R8, R22, RZ, 0x1f ;  /* 0x00001fff16087589 */ /* 0x0004e200000e0000 */
[----:B-1----:R-:W-:-:S13]  /*0080*/  ISETP.NE.OR P0, PT, R5, RZ, !P0 ;  /* 0x000000ff0500720c */ /* 0x002fda0004705670 */
[----:B0-23--:R-:W-:Y:S05]  /*0090*/  @P0 BRA `(.L_x_1) ;  /* 0x0000000000200947 */ /* 0x00dfea0003800000 */
[----:B------:R-:W-:Y:S02]  /*00a0*/  ULDC.64 UR4, c[0x0][0x198] ;  /* 0x0000660000047ab9 */ /* 0x000fe40000000a00 */
[----:B------:R-:W-:Y:S02]  /*00b0*/  UIADD3 UR6, UP0, UR4, 0xf0, URZ ;  /* 0x000000f004067890 */ /* 0x000fe4000ff1e03f */
[----:B------:R-:W-:Y:S02]  /*00c0*/  UIADD3 UR4, UP1, UR4, 0x1f0, URZ ;  /* 0x000001f004047890 */ /* 0x000fe4000ff3e03f */
[----:B------:R-:W-:Y:S02]  /*00d0*/  UIADD3.X UR7, URZ, UR5, URZ, UP0, !UPT ;  /* 0x000000053f077290 */ /* 0x000fe400087fe43f */
[----:B------:R-:W-:-:S07]  /*00e0*/  UIADD3.X UR5, URZ, UR5, URZ, UP1, !UPT ;  /* 0x000000053f057290 */ /* 0x000fce0008ffe43f */
[----:B------:R0:W-:Y:S02]  /*00f0*/  UTMACCTL.PF [UR6] ;  /* 0x00000000060079b9 */ /* 0x0001e40008040000 */
[----:B------:R0:W-:Y:S02]  /*0100*/  UTMACCTL.PF [UR4] ;  /* 0x00000000040079b9 */ /* 0x0001e40008040000 */
[----:B0-----:R-:W-:Y:S01]  /*0110*/  NOP ;  /* 0x0000000000007918 */ /* 0x001fe20000000000 */
.L_x_1:
[----:B------:R-:W-:Y:S05]  /*0120*/  BSYNC B0 ;  /* 0x0000000000007941 */ /* 0x000fea0003800000 */
.L_x_0:
[----:B------:R-:W0:Y:S02]  /*0130*/  SHFL.IDX PT, R2, R0, RZ, 0x1f ;  /* 0x00001fff00027589 */ /* 0x000e2400000e0000 */
[----:B0-----:R-:W-:-:S13]  /*0140*/  ISETP.NE.AND P0, PT, R2, RZ, PT ;  /* 0x000000ff0200720c */ /* 0x001fda0003f05270 */
[----:B------:R-:W-:Y:S05]  /*0150*/  @P0 BRA `(.L_x_2) ;  /* 0x0000000000840947 */ /* 0x000fea0003800000 */
[----:B------:R-:W-:Y:S01]  /*0160*/  ELECT P0, URZ, PT ;  /* 0x00000000003f782f */ /* 0x000fe20003800000 */
[----:B------:R-:W-:-:S12]  /*0170*/  BSSY B0, `(.L_x_2) ;  /* 0x000001f000007945 */ /* 0x000fd80003800000 */
[----:B------:R-:W-:Y:S05]  /*0180*/  @!P0 BRA `(.L_x_3) ;  /* 0x0000000000748947 */ /* 0x000fea0003800000 */
[----:B------:R-:W0:Y:S01]  /*0190*/  S2UR UR8, SR_CgaCtaId ;  /* 0x00000000000879c3 */ /* 0x000e220000008800 */
[----:B------:R-:W-:Y:S01]  /*01a0*/  UMOV UR4, 0x400 ;  /* 0x0000040000047882 */ /* 0x000fe20000000000 */
[----:B------:R-:W-:Y:S01]  /*01b0*/  UMOV UR5, 0x1 ;  /* 0x0000000100057882 */ /* 0x000fe20000000000 */
[----:B------:R-:W-:Y:S02]  /*01c0*/  UMOV UR6, 0x100 ;  /* 0x0000010000067882 */ /* 0x000fe40000000000 */
[----:B------:R-:W-:-:S04]  /*01d0*/  UIADD3 UR6, -UR6, 0x100000, URZ ;  /* 0x0010000006067890 */ /* 0x000fc8000fffe13f */
[----:B------:R-:W-:Y:S02]  /*01e0*/  USHF.L.U32 UR7, UR6, 0xb, URZ ;  /* 0x0000000b06077899 */ /* 0x000fe4000800063f */
[----:B------:R-:W-:Y:S02]  /*01f0*/  USHF.L.U32 UR6, UR6, 0x1, URZ ;  /* 0x0000000106067899 */ /* 0x000fe4000800063f */
[----:B0-----:R-:W-:Y:S02]  /*0200*/  ULEA UR8, UR8, UR4, 0x18 ;  /* 0x0000000408087291 */ /* 0x001fe4000f8ec03f */
[----:B------:R-:W-:-:S04]  /*0210*/  UIADD3 UR4, -UR5, 0x100000, URZ ;  /* 0x0010000005047890 */ /* 0x000fc8000fffe13f */
[----:B------:R-:W-:Y:S02]  /*0220*/  USHF.L.U32 UR5, UR4, 0xb, URZ ;  /* 0x0000000b04057899 */ /* 0x000fe4000800063f */
[----:B------:R-:W-:Y:S01]  /*0230*/  USHF.L.U32 UR4, UR4, 0x1, URZ ;  /* 0x0000000104047899 */ /* 0x000fe2000800063f */
[----:B------:R-:W0:Y:S11]  /*0240*/  FENCE.VIEW.ASYNC.S ;  /* 0x00000000000073c6 */ /* 0x000e360000000000 */
[----:B0-----:R0:W1:Y:S01]  /*0250*/  SYNCS.EXCH.64 URZ, [UR8], UR4 ;  /* 0x00000004083f75b2 */ /* 0x0010620008000100 */
[----:B------:R0:W2:Y:S01]  /*0260*/  SYNCS.EXCH.64 URZ, [UR8+0x40], UR6 ;  /* 0x00004006083f75b2 */ /* 0x0000a20008000100 */
[----:B------:R0:W3:Y:S01]  /*0270*/  SYNCS.EXCH.64 URZ, [UR8+0x8], UR4 ;  /* 0x00000804083f75b2 */ /* 0x0000e20008000100 */
[----:B------:R0:W4:Y:S01]  /*0280*/  SYNCS.EXCH.64 URZ, [UR8+0x48], UR6 ;  /* 0x00004806083f75b2 */ /* 0x0001220008000100 */
[----:B------:R0:W0:Y:S01]  /*0290*/  SYNCS.EXCH.64 URZ, [UR8+0x10], UR4 ;  /* 0x00001004083f75b2 */ /* 0x0000220008000100 */
        /* <DEDUP_REMOVED lines=11> */
[----:B------:R-:W-:Y:S01]  /*0350*/  NOP ;  /* 0x0000000000007918 */ /* 0x000fe20000000000 */
.L_x_3:
[----:B0-----:R-:W-:Y:S05]  /*0360*/  BSYNC B0 ;  /* 0x0000000000007941 */ /* 0x001fea0003800000 */
.L_x_2:
[----:B------:R-:W0:Y:S01]  /*0370*/  SHFL.IDX PT, R0, R0, RZ, 0x1f ;  /* 0x00001fff00007589 */ /* 0x000e2200000e0000 */
[----:B------:R-:W-:Y:S01]  /*0380*/  ELECT P0, URZ, PT ;  /* 0x00000000003f782f */ /* 0x000fe20003800000 */
[----:B------:R-:W5:Y:S01]  /*0390*/  LDC R2, c[0x0][0x65c] ;  /* 0x00019700ff027b82 */ /* 0x000f620000000800 */
[----:B------:R-:W-:Y:S01]  /*03a0*/  SHF.R.S32.HI R6, RZ, 0x1f, R5 ;  /* 0x0000001fff067819 */ /* 0x000fe20000011405 */
[----:B------:R-:W1:Y:S01]  /*03b0*/  S2R R3, SR_CTAID.Y ;  /* 0x0000000000037919 */ /* 0x000e620000002600 */
[----:B------:R-:W-:Y:S01]  /*03c0*/  UMOV UR4, 0x20 ;  /* 0x0000002000047882 */ /* 0x000fe20000000000 */
[----:B------:R-:W-:Y:S01]  /*03d0*/  ISETP.NE.AND P2, PT, R8, RZ, PT ;  /* 0x000000ff0800720c */ /* 0x000fe20003f45270 */
[----:B------:R-:W-:Y:S01]  /*03e0*/  NOP ;  /* 0x0000000000007918 */ /* 0x000fe20000000000 */
[----:B------:R-:W2:Y:S01]  /*03f0*/  S2R R4, SR_CTAID.X ;  /* 0x0000000000047919 */ /* 0x000ea20000002500 */
[----:B------:R-:W-:Y:S01]  /*0400*/  LEA.HI R6, R6, R5, RZ, 0x2 ;  /* 0x0000000506067211 */ /* 0x000fe200078f10ff */
[----:B------:R-:W-:Y:S01]  /*0410*/  NOP ;  /* 0x0000000000007918 */ /* 0x000fe20000000000 */
[----:B0-----:R-:W-:-:S02]  /*0420*/  ISETP.NE.OR P0, PT, R0, RZ, !P0 ;  /* 0x000000ff0000720c */ /* 0x001fc40004705670 */
[----:B-----5:R-:W-:-:S04]  /*0430*/  ISETP.NE.AND P3, PT, R2, 0x1, PT ;  /* 0x000000010200780c */ /* 0x020fc80003f65270 */
[----:B------:R-:W-:Y:S02]  /*0440*/  P2R R0, PR, RZ, 0x8 ;  /* 0x00000008ff007803 */ /* 0x000fe40000000000 */
[----:B------:R-:W-:-:S05]  /*0450*/  LOP3.LUT R0, R6, 0xfffffffc, RZ, 0xc0, !PT ;  /* 0xfffffffc06007812 */ /* 0x000fca00078ec0ff */
[----:B------:R-:W-:Y:S01]  /*0460*/  VOTEU.ALL UP0, P0 ;  /* 0x00000000003f7886 */ /* 0x000fe20000000000 */
[----:B------:R-:W-:Y:S01]  /*0470*/  IMAD.IADD R0, R5, 0x1, -R0 ;  /* 0x0000000105007824 */ /* 0x000fe200078e0a00 */
[----:B------:R-:W2:Y:S01]  /*0480*/  @P3 LDC R17, c[0x0][0x10] ;  /* 0x00000400ff113b82 */ /* 0x000ea20000000800 */
[----:B------:R-:W-:Y:S01]  /*0490*/  VOTEU.ALL UP1, P0 ;  /* 0x00000000003f7886 */ /* 0x000fe20000020000 */
[----:B-1----:R-:W-:Y:S01]  /*04a0*/  @P3 IMAD.MOV.U32 R6, RZ, RZ, R3 ;  /* 0x000000ffff063224 */ /* 0x002fe200078e0003 */
[----:B------:R-:W-:Y:S01]  /*04b0*/  @!UP0 UMOV UR6, 0x400 ;  /* 0x0000040000068882 */ /* 0x000fe20000000000 */
[----:B------:R-:W-:-:S04]  /*04c0*/  @!UP0 UIADD3 UR4, -UR4, 0x100000, URZ ;  /* 0x0010000004048890 */ /* 0x000fc8000fffe13f */
[----:B------:R-:W-:Y:S02]  /*04d0*/  @!UP0 USHF.L.U32 UR5, UR4, 0xb, URZ ;  /* 0x0000000b04058899 */ /* 0x000fe4000800063f */
[----:B------:R-:W-:Y:S01]  /*04e0*/  @!UP0 USHF.L.U32 UR4, UR4, 0x1, URZ ;  /* 0x0000000104048899 */ /* 0x000fe2000800063f */
[----:B------:R-:W-:Y:S02]  /*04f0*/  @P3 IMAD.MOV.U32 R7, RZ, RZ, RZ ;  /* 0x000000ffff073224 */ /* 0x000fe400078e00ff */
[----:B------:R-:W-:Y:S01]  /*0500*/  IMAD.MOV.U32 R5, RZ, RZ, RZ ;  /* 0x000000ffff057224 */ /* 0x000fe200078e00ff */
[----:B------:R-:W0:Y:S01]  /*0510*/  @!UP0 S2UR UR7, SR_CgaCtaId ;  /* 0x00000000000789c3 */ /* 0x000e220000008800 */
[----:B------:R-:W-:-:S07]  /*0520*/  @P3 IMAD.MOV.U32 R11, RZ, RZ, RZ ;  /* 0x000000ffff0b3224 */ /* 0x000fce00078e00ff */
[----:B------:R-:W1:Y:S01]  /*0530*/  @!P3 LDC R9, c[0x0][0xc] ;  /* 0x00000300ff09bb82 */ /* 0x000e620000000800 */
[----:B--2---:R-:W-:-:S04]  /*0540*/  @P3 IMAD.WIDE.U32 R16, R4, R17, R6 ;  /* 0x0000001104103225 */ /* 0x004fc800078e0006 */
[----:B------:R-:W-:Y:S01]  /*0550*/  @P3 IMAD.IADD R17, R17, 0x1, R11 ;  /* 0x0000000111113824 */ /* 0x000fe200078e020b */
[----:B0-----:R-:W-:Y:S01]  /*0560*/  @!UP0 ULEA UR6, UR7, UR6, 0x18 ;  /* 0x0000000607068291 */ /* 0x001fe2000f8ec03f */
[----:B------:R-:W-:Y:S01]  /*0570*/  VOTEU.ALL UP0, P0 ;  /* 0x00000000003f7886 */ /* 0x000fe20000000000 */
[----:B------:R-:W-:-:S04]  /*0580*/  ISETP.NE.AND P0, PT, R0, 0x3, PT ;  /* 0x000000030000780c */ /* 0x000fc80003f05270 */
[----:B------:R-:W-:Y:S01]  /*0590*/  ISETP.EQ.OR P0, PT, R0, RZ, !P0 ;  /* 0x000000ff0000720c */ /* 0x000fe20004702670 */
[----:B-1----:R-:W-:-:S03]  /*05a0*/  @!P3 IMAD.WIDE.U32 R6, R9, R3, R4 ;  /* 0x000000030906b225 */ /* 0x002fc600078e0004 */
[C---:B------:R-:W-:Y:S01]  /*05b0*/  ISETP.EQ.AND P0, PT, R8.reuse, RZ, P0 ;  /* 0x000000ff0800720c */ /* 0x040fe20000702270 */
[----:B------:R-:W-:Y:S01]  /*05c0*/  VIADD R8, R8, 0xffffffff ;  /* 0xffffffff08087836 */ /* 0x000fe20000000000 */
[----:B------:R-:W0:Y:S02]  /*05d0*/  FENCE.VIEW.ASYNC.S ;  /* 0x00000000000073c6 */ /* 0x000e240000000000 */
[----:B0-----:R0:W3:Y:S01]  /*05e0*/  @!UP0 SYNCS.EXCH.64 URZ, [UR6+0x90], UR4 ;  /* 0x00009004063f85b2 */ /* 0x0010e20008000100 */
[----:B------:R-:W-:Y:S01]  /*05f0*/  @!P3 IMAD.MOV.U32 R16, RZ, RZ, R6 ;  /* 0x000000ffff10b224 */ /* 0x000fe200078e0006 */
[----:B------:R-:W-:Y:S01]  /*0600*/  SEL R19, RZ, 0x1, !P0 ;  /* 0x00000001ff137807 */ /* 0x000fe20004000000 */
[----:B------:R-:W-:Y:S01]  /*0610*/  @!P3 IMAD.MOV.U32 R17, RZ, RZ, R7 ;  /* 0x000000ffff11b224 */ /* 0x000fe200078e0007 */
[----:B------:R-:W-:-:S04]  /*0620*/  ISETP.GE.U32.AND P1, PT, R8, 0x2, PT ;  /* 0x000000020800780c */ /* 0x000fc80003f26070 */
[----:B------:R-:W-:Y:S01]  /*0630*/  SEL R19, R19, 0x2, P1 ;  /* 0x0000000213137807 */ /* 0x000fe20000800000 */
[----:B------:R0:W3:Y:S01]  /*0640*/  @!UP1 SYNCS.EXCH.64 URZ, [UR6+0x98], UR4 ;  /* 0x00009804063f95b2 */ /* 0x0000e20008000100 */
[----:B------:R-:W-:Y:S01]  /*0650*/  NOP ;  /* 0x0000000000007918 */ /* 0x000fe20000000000 */
[----:B---34-:R-:W-:Y:S06]  /*0660*/  BAR.SYNC.DEFER_BLOCKING 0x0 ;  /* 0x0000000000007b1d */ /* 0x018fec0000010000 */
[----:B------:R-:W-:Y:S05]  /*0670*/  @!P2 BRA `(.L_x_4) ;  /* 0x0000004400b8a947 */ /* 0x000fea0003800000 */
[----:B------:R-:W-:-:S13]  /*0680*/  ISETP.GT.U32.AND P0, PT, R8, 0x1, PT ;  /* 0x000000010800780c */ /* 0x000fda0003f04070 */
[----:B0-----:R-:W-:Y:S05]  /*0690*/  @P0 EXIT ;  /* 0x000000000000094d */ /* 0x001fea0003800000 */
[----:B------:R-:W-:Y:S01]  /*06a0*/  ULDC.64 UR4, c[0x0][0x650] ;  /* 0x0001940000047ab9 */ /* 0x000fe20000000a00 */
[----:B------:R-:W-:Y:S01]  /*06b0*/  PRMT R0, RZ, 0x7610, R0 ;  /* 0x00007610ff007816 */ /* 0x000fe20000000000 */
[----:B------:R-:W-:Y:S01]  /*06c0*/  IMAD.MOV.U32 R59, RZ, RZ, -0x1 ;  /* 0xffffffffff3b7424 */ /* 0x000fe200078e00ff */
[----:B------:R-:W-:Y:S01]  /*06d0*/  ISETP.GE.U32.AND P0, PT, R16, UR4, PT ;  /* 0x0000000410007c0c */ /* 0x000fe2000bf06070 */
[----:B------:R-:W-:Y:S02]  /*06e0*/  IMAD.MOV.U32 R58, RZ, RZ, -0x1 ;  /* 0xffffffffff3a7424 */ /* 0x000fe400078e00ff */
[----:B------:R-:W-:Y:S01]  /*06f0*/  IMAD.MOV.U32 R23, RZ, RZ, -0x1 ;  /* 0xffffffffff177424 */ /* 0x000fe200078e00ff */
[----:B------:R-:W-:-:S13]  /*0700*/  ISETP.GE.U32.AND.EX P0, PT, R17, UR5, PT, P0 ;  /* 0x0000000511007c0c */ /* 0x000fda000bf06100 */
[----:B------:R-:W-:Y:S05]  /*0710*/  @P0 BRA `(.L_x_5) ;  /* 0x0000000400540947 */ /* 0x000fea0003800000 */
[----:B------:R-:W0:Y:S01]  /*0720*/  LDC.64 R14, c[0x0][0x628] ;  /* 0x00018a00ff0e7b82 */ /* 0x000e220000000a00 */
[----:B------:R-:W-:Y:S02]  /*0730*/  IMAD.MOV.U32 R6, RZ, RZ, R16 ;  /* 0x000000ffff067224 */ /* 0x000fe400078e0010 */
[----:B------:R-:W-:-:S05]  /*0740*/  IMAD.MOV.U32 R7, RZ, RZ, R17 ;  /* 0x000000ffff077224 */ /* 0x000fca00078e0011 */
[----:B------:R-:W1:Y:S08]  /*0750*/  LDC R0, c[0x0][0x630] ;  /* 0x00018c00ff007b82 */ /* 0x000e700000000800 */
[----:B------:R-:W2:Y:S01]  /*0760*/  LDC.64 R20, c[0x0][0x620] ;  /* 0x00018800ff147b82 */ /* 0x000ea20000000a00 */
[----:B0-----:R-:W-:-:S04]  /*0770*/  ISETP.NE.U32.AND P0, PT, R14, RZ, PT ;  /* 0x000000ff0e00720c */ /* 0x001fc80003f05070 */
[----:B------:R-:W-:-:S13]  /*0780*/  ISETP.NE.AND.EX P0, PT, R15, RZ, PT, P0 ;  /* 0x000000ff0f00720c */ /* 0x000fda0003f05300 */
[----:B-12---:R-:W-:Y:S05]  /*0790*/  @!P0 BRA `(.L_x_6) ;  /* 0x0000000000288947 */ /* 0x006fea0003800000 */
[----:B------:R-:W0:Y:S02]  /*07a0*/  LDC R11, c[0x0][0x634] ;  /* 0x00018d00ff0b7b82 */ /* 0x000e240000000800 */
[----:B0-----:R-:W-:-:S05]  /*07b0*/  IADD3 R11, P0, R16, R11, RZ ;  /* 0x0000000b100b7210 */ /* 0x001fca0007f1e0ff */
[----:B------:R-:W-:-:S04]  /*07c0*/  IMAD.X R13, RZ, RZ, R17, P0 ;  /* 0x000000ffff0d7224 */ /* 0x000fc800000e0611 */
[----:B------:R-:W-:-:S04]  /*07d0*/  IMAD.WIDE.U32 R6, R13, R14, RZ ;  /* 0x0000000e0d067225 */ /* 0x000fc800078e00ff */
[----:B------:R-:W-:-:S04]  /*07e0*/  IMAD.WIDE.U32 R8, P0, R11, R15, R6 ;  /* 0x0000000f0b087225 */ /* 0x000fc80007800006 */
[----:B------:R-:W-:-:S04]  /*07f0*/  IMAD.WIDE.U32 R6, R11, R14, RZ ;  /* 0x0000000e0b067225 */ /* 0x000fc800078e00ff */
[----:B------:R-:W-:Y:S01]  /*0800*/  IMAD.X R11, RZ, RZ, RZ, P0 ;  /* 0x000000ffff0b7224 */ /* 0x000fe200000e06ff */
[----:B------:R-:W-:Y:S01]  /*0810*/  IADD3 RZ, P0, R7, R8, RZ ;  /* 0x0000000807ff7210 */ /* 0x000fe20007f1e0ff */
[----:B------:R-:W-:-:S04]  /*0820*/  IMAD.MOV.U32 R10, RZ, RZ, R9 ;  /* 0x000000ffff0a7224 */ /* 0x000fc800078e0009 */
[----:B------:R-:W-:-:S08]  /*0830*/  IMAD.WIDE.U32.X R6, R13, R15, R10, P0 ;  /* 0x0000000f0d067225 */ /* 0x000fd000000e040a */
.L_x_6:
[-CC-:B------:R-:W-:Y:S01]  /*0840*/  SHF.R.U64 R23, R6, R0.reuse, R7.reuse ;  /* 0x0000000006177219 */ /* 0x180fe20000001207 */
[----:B------:R-:W0:Y:S01]  /*0850*/  LDC R10, c[0x0][0x618] ;  /* 0x00018600ff0a7b82 */ /* 0x000e220000000800 */
[----:B------:R-:W-:Y:S01]  /*0860*/  SHF.R.U32.HI R5, RZ, R0, R7 ;  /* 0x00000000ff057219 */ /* 0x000fe20000011607 */
[----:B------:R-:W-:Y:S01]  /*0870*/  ULDC UR4, c[0x0][0x150] ;  /* 0x0000540000047ab9 */ /* 0x000fe20000000800 */
[----:B------:R-:W-:Y:S02]  /*0880*/  IADD3 R9, P0, RZ, -R23, RZ ;  /* 0x80000017ff097210 */ /* 0x000fe40007f1e0ff */
[----:B------:R-:W-:-:S03]  /*0890*/  I2FP.F32.U32 R0, R4 ;  /* 0x0000000400007245 */ /* 0x000fc60000201000 */
[----:B------:R-:W1:Y:S01]  /*08a0*/  LDC.64 R28, c[0x0][0x640] ;  /* 0x00019000ff1c7b82 */ /* 0x000e620000000a00 */
[----:B------:R-:W-:Y:S02]  /*08b0*/  IMAD.X R11, RZ, RZ, ~R5, P0 ;  /* 0x000000ffff0b7224 */ /* 0x000fe400000e0e05 */
[----:B------:R-:W-:Y:S01]  /*08c0*/  FMUL R0, R0, UR4 ;  /* 0x0000000400007c20 */ /* 0x000fe20008400000 */
[----:B------:R-:W-:Y:S01]  /*08d0*/  IMAD.WIDE.U32 R6, R9, R20, R16 ;  /* 0x0000001409067225 */ /* 0x000fe200078e0010 */
[----:B------:R-:W-:-:S03]  /*08e0*/  ULDC UR4, c[0x0][0x154] ;  /* 0x0000550000047ab9 */ /* 0x000fc60000000800 */
[----:B------:R-:W-:Y:S01]  /*08f0*/  IMAD R8, R11, R20, RZ ;  /* 0x000000140b087224 */ /* 0x000fe200078e02ff */
[----:B------:R-:W2:Y:S01]  /*0900*/  LDC R5, c[0x0][0x144] ;  /* 0x00005100ff057b82 */ /* 0x000ea20000000800 */
[----:B------:R-:W3:Y:S02]  /*0910*/  F2I.U32.TRUNC.NTZ R0, R0 ;  /* 0x0000000000007305 */ /* 0x000ee4000020f000 */
[----:B------:R-:W-:-:S04]  /*0920*/  IMAD R9, R9, R21, R8 ;  /* 0x0000001509097224 */ /* 0x000fc800078e0208 */
[----:B------:R-:W-:Y:S01]  /*0930*/  IMAD.IADD R7, R7, 0x1, R9 ;  /* 0x0000000107077824 */ /* 0x000fe200078e0209 */
[----:B------:R-:W4:Y:S01]  /*0940*/  LDC R12, c[0x0][0x608] ;  /* 0x00018200ff0c7b82 */ /* 0x000f220000000800 */
[----:B------:R-:W-:-:S03]  /*0950*/  IMAD.MOV.U32 R9, RZ, RZ, -0x1 ;  /* 0xffffffffff097424 */ /* 0x000fc600078e00ff */
[-CC-:B0-----:R-:W-:Y:S02]  /*0960*/  SHF.R.U64 R20, R6, R10.reuse, R7.reuse ;  /* 0x0000000a06147219 */ /* 0x181fe40000001207 */
[----:B------:R-:W-:Y:S02]  /*0970*/  I2FP.F32.U32 R6, R3 ;  /* 0x0000000300067245 */ /* 0x000fe40000201000 */
[----:B------:R-:W0:Y:S01]  /*0980*/  LDC R26, c[0x0][0x658] ;  /* 0x00019600ff1a7b82 */ /* 0x000e220000000800 */
[----:B-1----:R-:W-:Y:S01]  /*0990*/  ISETP.NE.U32.AND P0, PT, R28, RZ, PT ;  /* 0x000000ff1c00720c */ /* 0x002fe20003f05070 */
[----:B---3--:R-:W-:Y:S01]  /*09a0*/  IMAD.MOV R8, RZ, RZ, -R0 ;  /* 0x000000ffff087224 */ /* 0x008fe200078e0a00 */
[----:B------:R-:W-:Y:S01]  /*09b0*/  SHF.R.U32.HI R7, RZ, R10, R7 ;  /* 0x0000000aff077219 */ /* 0x000fe20000011607 */
[----:B------:R-:W-:Y:S01]  /*09c0*/  FMUL R6, R6, UR4 ;  /* 0x0000000406067c20 */ /* 0x000fe20008400000 */
[----:B------:R-:W-:-:S03]  /*09d0*/  ISETP.NE.AND.EX P0, PT, R29, RZ, PT, P0 ;  /* 0x000000ff1d00720c */ /* 0x000fc60003f05300 */
[----:B------:R-:W1:Y:S01]  /*09e0*/  LDC R14, c[0x0][0x148] ;  /* 0x00005200ff0e7b82 */ /* 0x000e620000000800 */
[----:B--2---:R-:W-:-:S07]  /*09f0*/  IMAD R0, R5, R8, R4 ;  /* 0x0000000805007224 */ /* 0x004fce00078e0204 */
[----:B------:R-:W2:Y:S01]  /*0a00*/  LDC R24, c[0x0][0x600] ;  /* 0x00018000ff187b82 */ /* 0x000ea20000000800 */
[-CC-:B----4-:R-:W-:Y:S02]  /*0a10*/  SHF.R.U64 R30, R20, R12.reuse, R7.reuse ;  /* 0x0000000c141e7219 */ /* 0x190fe40000001207 */
[----:B------:R-:W-:Y:S01]  /*0a20*/  SHF.R.U32.HI R5, RZ, R12, R7 ;  /* 0x0000000cff057219 */ /* 0x000fe20000011607 */
[----:B------:R-:W-:Y:S01]  /*0a30*/  IMAD.MOV.U32 R7, RZ, RZ, 0x1 ;  /* 0x00000001ff077424 */ /* 0x000fe200078e00ff */
[----:B------:R3:W4:Y:S03]  /*0a40*/  F2I.U32.TRUNC.NTZ R12, R6 ;  /* 0x00000006000c7305 */ /* 0x000726000020f000 */
[----:B------:R-:W1:Y:S01]  /*0a50*/  LDC R15, c[0x0][0x648] ;  /* 0x00019200ff0f7b82 */ /* 0x000e620000000800 */
[-C--:B0-----:R-:W-:Y:S02]  /*0a60*/  SHF.L.U32 R4, R9, R26.reuse, RZ ;  /* 0x0000001a09047219 */ /* 0x081fe400000006ff */
[----:B------:R-:W-:-:S02]  /*0a70*/  SHF.R.U64 R32, R30, R26, R5 ;  /* 0x0000001a1e207219 */ /* 0x000fc40000001205 */
[----:B------:R-:W-:Y:S02]  /*0a80*/  LOP3.LUT R11, RZ, R4, RZ, 0x33, !PT ;  /* 0x00000004ff0b7212 */ /* 0x000fe400078e33ff */
[-C--:B------:R-:W-:Y:S01]  /*0a90*/  SHF.R.U32.HI R5, RZ, R26.reuse, R5 ;  /* 0x0000001aff057219 */ /* 0x080fe20000011605 */
[----:B------:R-:W0:Y:S01]  /*0aa0*/  LDC R21, c[0x0][0x638] ;  /* 0x00018e00ff157b82 */ /* 0x000e220000000800 */
[----:B------:R-:W-:Y:S01]  /*0ab0*/  SHF.L.U32 R10, R7, R26, RZ ;  /* 0x0000001a070a7219 */ /* 0x000fe200000006ff */
[----:B------:R-:W-:-:S06]  /*0ac0*/  IMAD.MOV.U32 R4, RZ, RZ, R32 ;  /* 0x000000ffff047224 */ /* 0x000fcc00078e0020 */
[----:B------:R-:W0:Y:S01]  /*0ad0*/  LDC R59, c[0x0][0x610] ;  /* 0x00018400ff3b7b82 */ /* 0x000e220000000800 */
[----:B---34-:R-:W-:Y:S05]  /*0ae0*/  @!P0 BRA `(.L_x_7) ;  /* 0x0000000000288947 */ /* 0x018fea0003800000 */
[----:B------:R-:W3:Y:S02]  /*0af0*/  LDC R9, c[0x0][0x64c] ;  /* 0x00019300ff097b82 */ /* 0x000ee40000000800 */
[----:B---3--:R-:W-:-:S05]  /*0b00*/  IADD3 R9, P0, R32, R9, RZ ;  /* 0x0000000920097210 */ /* 0x008fca0007f1e0ff */
        /* <DEDUP_REMOVED lines=8> */
.L_x_7:
[----:B-1----:R-:W-:Y:S01]  /*0b90*/  SHF.R.U64 R4, R4, R15, R5 ;  /* 0x0000000f04047219 */ /* 0x002fe20000001205 */
[----:B--2---:R-:W-:Y:S01]  /*0ba0*/  VIADD R5, R24, 0xffffffff ;  /* 0xffffffff18057836 */ /* 0x004fe20000000000 */
[----:B------:R-:W-:Y:S01]  /*0bb0*/  LOP3.LUT R11, R30, R11, RZ, 0xc0, !PT ;  /* 0x0000000b1e0b7212 */ /* 0x000fe200078ec0ff */
[----:B------:R-:W-:Y:S02]  /*0bc0*/  IMAD.MOV R12, RZ, RZ, -R12 ;  /* 0x000000ffff0c7224 */ /* 0x000fe400078e0a0c */
[----:B------:R-:W-:Y:S02]  /*0bd0*/  IMAD.MOV R6, RZ, RZ, -R4 ;  /* 0x000000ffff067224 */ /* 0x000fe400078e0a04 */
[----:B------:R-:W-:Y:S01]  /*0be0*/  IMAD R11, R10, R4, R11 ;  /* 0x000000040a0b7224 */ /* 0x000fe200078e020b */
[----:B------:R-:W-:Y:S01]  /*0bf0*/  LOP3.LUT R4, R20, R5, RZ, 0xc0, !PT ;  /* 0x0000000514047212 */ /* 0x000fe200078ec0ff */
[----:B------:R-:W-:Y:S02]  /*0c00*/  @P3 IMAD R0, R14, R12, R3 ;  /* 0x0000000c0e003224 */ /* 0x000fe400078e0203 */
[----:B0-----:R-:W-:-:S02]  /*0c10*/  IMAD R3, R6, R21, R32 ;  /* 0x0000001506037224 */ /* 0x001fc400078e0220 */
[----:B------:R-:W-:Y:S02]  /*0c20*/  IMAD R59, R11, R59, R0 ;  /* 0x0000003b0b3b7224 */ /* 0x000fe400078e0200 */
[----:B------:R-:W-:Y:S02]  /*0c30*/  IMAD R4, R3, R24, R4 ;  /* 0x0000001803047224 */ /* 0x000fe400078e0204 */
[----:B------:R-:W-:-:S03]  /*0c40*/  IMAD.MOV.U32 R0, RZ, RZ, 0x1 ;  /* 0x00000001ff007424 */ /* 0x000fc600078e00ff */
[----:B------:R-:W-:Y:S02]  /*0c50*/  SEL R58, R4, R59, !P3 ;  /* 0x0000003b043a7207 */ /* 0x000fe40005800000 */
[----:B------:R-:W-:-:S07]  /*0c60*/  SEL R59, R59, R4, !P3 ;  /* 0x000000043b3b7207 */ /* 0x000fce0005800000 */
.L_x_5:
[----:B------:R-:W-:-:S08]  /*0c70*/  NOP ;  /* 0x0000000000007918 */ /* 0x000fd00000000000 */
[----:B------:R-:W0:Y:S02]  /*0c80*/  USETMAXREG.TRY_ALLOC.CTAPOOL UP0, 0xe8 ;  /* 0x000000e8000079c8 */ /* 0x000e240008000600 */
[----:B0-----:R-:W-:-:S13]  /*0c90*/  PLOP3.LUT P0, PT, PT, PT, UP0, 0x80, 0x0 ;  /* 0x000000000000781c */ /* 0x001fda0003f0f008 */
[----:B------:R-:W-:Y:S05]  /*0ca0*/  @!P0 BRA `(.L_x_5) ;  /* 0xfffffffc00f08947 */ /* 0x000fea000383ffff */
[----:B------:R-:W-:Y:S01]  /*0cb0*/  ULDC.64 UR4, c[0x0][0x598] ;  /* 0x0001660000047ab9 */ /* 0x000fe20000000a00 */
[----:B------:R-:W-:Y:S01]  /*0cc0*/  ULDC.64 UR36, c[0x0][0x208] ;  /* 0x0000820000247ab9 */ /* 0x000fe20000000a00 */
[----:B------:R-:W-:-:S04]  /*0cd0*/  ISETP.NE.U32.AND P0, PT, RZ, UR4, PT ;  /* 0x00000004ff007c0c */ /* 0x000fc8000bf05070 */
[----:B------:R-:W-:-:S13]  /*0ce0*/  ISETP.NE.AND.EX P0, PT, RZ, UR5, PT, P0 ;  /* 0x00000005ff007c0c */ /* 0x000fda000bf05300 */
[----:B------:R-:W-:Y:S05]  /*0cf0*/  @!P0 BRA `(.L_x_8) ;  /* 0x00000000001c8947 */ /* 0x000fea0003800000 */
[----:B------:R-:W0:Y:S02]  /*0d00*/  LDC.64 R4, c[0x0][0x598] ;  /* 0x00016600ff047b82 */ /* 0x000e240000000a00 */
[----:B0-----:R-:W2:Y:S02]  /*0d10*/  LDG.E.64 R4, desc[UR36][R4.64] ;  /* 0x0000002404047981 */ /* 0x001ea4000c1e1b00 */
[----:B--2---:R-:W-:-:S04]  /*0d20*/  ISETP.NE.U32.AND P0, PT, R4, RZ, PT ;  /* 0x000000ff0400720c */ /* 0x004fc80003f05070 */
[----:B------:R-:W-:-:S13]  /*0d30*/  ISETP.NE.AND.EX P0, PT, R5, RZ, PT, P0 ;  /* 0x000000ff0500720c */ /* 0x000fda0003f05300 */
[----:B------:R-:W-:Y:S05]  /*0d40*/  @!P0 BRA `(.L_x_8) ;  /* 0x0000000000088947 */ /* 0x000fea0003800000 */
[----:B------:R0:W5:Y:S01]  /*0d50*/  LD.E R56, desc[UR36][R4.64] ;  /* 0x0000002404387980 */ /* 0x000162000c101900 */
[----:B------:R-:W-:Y:S05]  /*0d60*/  BRA `(.L_x_9) ;  /* 0x0000000000247947 */ /* 0x000fea0003800000 */
.L_x_8:
[----:B------:R-:W-:Y:S02]  /*0d70*/  ULDC.64 UR4, c[0x0][0x588] ;  /* 0x0001620000047ab9 */ /* 0x000fe40000000a00 */
[----:B------:R-:W-:-:S04]  /*0d80*/  ISETP.NE.U32.AND P0, PT, RZ, UR4, PT ;  /* 0x00000004ff007c0c */ /* 0x000fc8000bf05070 */
[----:B------:R-:W-:-:S13]  /*0d90*/  ISETP.NE.AND.EX P0, PT, RZ, UR5, PT, P0 ;  /* 0x00000005ff007c0c */ /* 0x000fda000bf05300 */
[----:B------:R-:W-:Y:S05]  /*0da0*/  @!P0 BRA `(.L_x_10) ;  /* 0x00000000000c8947 */ /* 0x000fea0003800000 */
[----:B------:R-:W0:Y:S02]  /*0db0*/  LDC.64 R56, c[0x0][0x588] ;  /* 0x00016200ff387b82 */ /* 0x000e240000000a00 */
[----:B0-----:R1:W5:Y:S01]  /*0dc0*/  LDG.E R56, desc[UR36][R56.64] ;  /* 0x0000002438387981 */ /* 0x001362000c1e1900 */
[----:B------:R-:W-:Y:S05]  /*0dd0*/  BRA `(.L_x_9) ;  /* 0x0000000000087947 */ /* 0x000fea0003800000 */
.L_x_10:
[----:B------:R-:W-:Y:S02]  /*0de0*/  ULDC UR4, c[0x0][0x580] ;  /* 0x0001600000047ab9 */ /* 0x000fe40000000800 */
[----:B------:R-:W-:-:S07]  /*0df0*/  IMAD.U32 R56, RZ, RZ, UR4 ;  /* 0x00000004ff387e24 */ /* 0x000fce000f8e00ff */
.L_x_9:
[----:B------:R-:W-:Y:S02]  /*0e00*/  ULDC.64 UR4, c[0x0][0x5a0] ;  /* 0x0001680000047ab9 */ /* 0x000fe40000000a00 */
[----:B------:R-:W-:-:S04]  /*0e10*/  ISETP.NE.U32.AND P0, PT, RZ, UR4, PT ;  /* 0x00000004ff007c0c */ /* 0x000fc8000bf05070 */
[----:B------:R-:W-:-:S13]  /*0e20*/  ISETP.NE.AND.EX P0, PT, RZ, UR5, PT, P0 ;  /* 0x00000005ff007c0c */ /* 0x000fda000bf05300 */
[----:B------:R-:W-:Y:S05]  /*0e30*/  @!P0 BRA `(.L_x_11) ;  /* 0x00000000001c8947 */ /* 0x000fea0003800000 */
[----:B0-----:R-:W0:Y:S02]  /*0e40*/  LDC.64 R4, c[0x0][0x5a0] ;  /* 0x00016800ff047b82 */ /* 0x001e240000000a00 */
[----:B0-----:R-:W2:Y:S02]  /*0e50*/  LDG.E.64 R4, desc[UR36][R4.64] ;  /* 0x0000002404047981 */ /* 0x001ea4000c1e1b00 */
[----:B--2---:R-:W-:-:S04]  /*0e60*/  ISETP.NE.U32.AND P0, PT, R4, RZ, PT ;  /* 0x000000ff0400720c */ /* 0x004fc80003f05070 */
[----:B------:R-:W-:-:S13]  /*0e70*/  ISETP.NE.AND.EX P0, PT, R5, RZ, PT, P0 ;  /* 0x000000ff0500720c */ /* 0x000fda0003f05300 */
[----:B------:R-:W-:Y:S05]  /*0e80*/  @!P0 BRA `(.L_x_11) ;  /* 0x0000000000088947 */ /* 0x000fea0003800000 */
[----:B-1----:R0:W5:Y:S01]  /*0e90*/  LD.E R57, desc[UR36][R4.64] ;  /* 0x0000002404397980 */ /* 0x002162000c101900 */
[----:B------:R-:W-:Y:S05]  /*0ea0*/  BRA `(.L_x_12) ;  /* 0x0000000000247947 */ /* 0x000fea0003800000 */
.L_x_11:
[----:B------:R-:W-:Y:S02]  /*0eb0*/  ULDC.64 UR4, c[0x0][0x590] ;  /* 0x0001640000047ab9 */ /* 0x000fe40000000a00 */
[----:B------:R-:W-:-:S04]  /*0ec0*/  ISETP.NE.U32.AND P0, PT, RZ, UR4, PT ;  /* 0x00000004ff007c0c */ /* 0x000fc8000bf05070 */
[----:B------:R-:W-:-:S13]  /*0ed0*/  ISETP.NE.AND.EX P0, PT, RZ, UR5, PT, P0 ;  /* 0x00000005ff007c0c */ /* 0x000fda000bf05300 */
[----:B------:R-:W-:Y:S05]  /*0ee0*/  @!P0 BRA `(.L_x_13) ;  /* 0x00000000000c8947 */ /* 0x000fea0003800000 */
[----:B0-----:R-:W1:Y:S02]  /*0ef0*/  LDC.64 R4, c[0x0][0x590] ;  /* 0x00016400ff047b82 */ /* 0x001e640000000a00 */
[----:B-1----:R1:W5:Y:S01]  /*0f00*/  LDG.E R57, desc[UR36][R4.64] ;  /* 0x0000002404397981 */ /* 0x002362000c1e1900 */
[----:B------:R-:W-:Y:S05]  /*0f10*/  BRA `(.L_x_12) ;  /* 0x0000000000087947 */ /* 0x000fea0003800000 */
.L_x_13:
[----:B------:R-:W-:Y:S02]  /*0f20*/  ULDC UR4, c[0x0][0x584] ;  /* 0x0001610000047ab9 */ /* 0x000fe40000000800 */
[----:B-1----:R-:W-:-:S07]  /*0f30*/  IMAD.U32 R57, RZ, RZ, UR4 ;  /* 0x00000004ff397e24 */ /* 0x002fce000f8e00ff */
.L_x_12:
[----:B------:R-:W-:-:S13]  /*0f40*/  LOP3.LUT P0, RZ, R0, 0xff, RZ, 0xc0, !PT ;  /* 0x000000ff00ff7812 */ /* 0x000fda000780c0ff */
[----:B------:R-:W-:Y:S05]  /*0f50*/  @!P0 EXIT ;  /* 0x000000000000894d */ /* 0x000fea0003800000 */
[----:B------:R-:W-:Y:S01]  /*0f60*/  ULDC UR4, c[0x0][0x28c] ;  /* 0x0000a30000047ab9 */ /* 0x000fe20000000800 */
[----:B------:R-:W-:Y:S01]  /*0f70*/  LOP3.LUT R74, R19, 0x1, RZ, 0xfc, !PT ;  /* 0x00000001134a7812 */ /* 0x000fe200078efcff */
[----:B------:R-:W-:Y:S01]  /*0f80*/  UIADD3 UR4, UR4, 0x3f, URZ ;  /* 0x0000003f04047890 */ /* 0x000fe2000fffe03f */
[----:B------:R-:W-:Y:S01]  /*0f90*/  UMOV UR38, URZ ;  /* 0x0000003f00267c82 */ /* 0x000fe20008000000 */
[----:B------:R-:W-:Y:S02]  /*0fa0*/  UMOV UR39, URZ ;  /* 0x0000003f00277c82 */ /* 0x000fe40008000000 */
[----:B------:R-:W-:-:S04]  /*0fb0*/  USHF.R.S32.HI UR5, URZ, 0x1f, UR4 ;  /* 0x0000001f3f057899 */ /* 0x000fc80008011404 */
[----:B------:R-:W-:-:S04]  /*0fc0*/  ULEA.HI UR5, UR5, UR4, URZ, 0x6 ;  /* 0x0000000405057291 */ /* 0x000fc8000f8f303f */
[----:B------:R-:W-:-:S12]  /*0fd0*/  USHF.R.S32.HI UR40, URZ, 0x6, UR5 ;  /* 0x000000063f287899 */ /* 0x000fd80008011405 */
.L_x_93:
[----:B------:R-:W-:Y:S01]  /*0fe0*/  LOP3.LUT R0, R18, 0x80, RZ, 0xc0, !PT ;  /* 0x0000008012007812 */ /* 0x000fe200078ec0ff */
[----:B------:R-:W2:Y:S01]  /*0ff0*/  S2UR UR7, SR_CgaCtaId ;  /* 0x00000000000779c3 */ /* 0x000ea20000008800 */
[----:B------:R-:W-:Y:S02]  /*1000*/  UMOV UR6, 0x400 ;  /* 0x0000040000067882 */ /* 0x000fe40000000000 */
[----:B------:R-:W-:-:S06]  /*1010*/  SHF.R.U32.HI R0, RZ, 0x7, R0 ;  /* 0x00000007ff007819 */ /* 0x000fcc0000011600 */
[----:B---3--:R-:W3:Y:S01]  /*1020*/  SHFL.IDX PT, R0, R0, RZ, 0x1f ;  /* 0x00001fff00007589 */ /* 0x008ee200000e0000 */
[----:B--2---:R-:W-:Y:S01]  /*1030*/  ULEA UR42, UR7, UR6, 0x18 ;  /* 0x00000006072a7291 */ /* 0x004fe2000f8ec03f */
[----:B---3--:R-:W-:-:S13]  /*1040*/  R2UR UR4, R0 ;  /* 0x00000000000472ca */ /* 0x008fda00000e0000 */
[----:B------:R-:W-:-:S04]  /*1050*/  ULEA.HI UR5, UR4, UR4, URZ, 0x1 ;  /* 0x0000000404057291 */ /* 0x000fc8000f8f083f */
[----:B------:R-:W-:-:S04]  /*1060*/  ULOP3.LUT UR5, UR5, 0x7fffe, URZ, 0xc0, !UPT ;  /* 0x0007fffe05057892 */ /* 0x000fc8000f8ec03f */
[----:B------:R-:W-:-:S03]  /*1070*/  UIADD3 UR5, UR4, -UR5, URZ ;  /* 0x8000000504057290 */ /* 0x000fc6000fffe03f */
[----:B------:R-:W-:Y:S01]  /*1080*/  ULDC UR4, c[0x0][0x28c] ;  /* 0x0000a30000047ab9 */ /* 0x000fe20000000800 */
[----:B------:R-:W-:Y:S01]  /*1090*/  ULEA UR5, UR5, UR42, 0xd ;  /* 0x0000002a05057291 */ /* 0x000fe2000f8e683f */
[----:B------:R-:W-:-:S03]  /*10a0*/  ISETP.LT.AND P0, PT, RZ, UR4, PT ;  /* 0x00000004ff007c0c */ /* 0x000fc6000bf01270 */
[----:B------:R-:W-:-:S04]  /*10b0*/  UIADD3 UR5, UR5, 0x180, URZ ;  /* 0x0000018005057890 */ /* 0x000fc8000fffe03f */
[----:B------:R-:W-:-:S04]  /*10c0*/  USHF.R.U32.HI UR5, URZ, 0x4, UR5 ;  /* 0x000000043f057899 */ /* 0x000fc80008011605 */
[----:B------:R-:W-:Y:S02]  /*10d0*/  ULOP3.LUT UR41, UR5, 0x3fff, URZ, 0xc0, !UPT ;  /* 0x00003fff05297892 */ /* 0x000fe4000f8ec03f */
[----:B01--45:R-:W-:Y:S10]  /*10e0*/  @P0 BRA `(.L_x_14) ;  /* 0x0000000000400947 */ /* 0x033ff40003800000 */
[----:B------:R-:W-:Y:S01]  /*10f0*/  MOV R0, 0x0 ;  /* 0x0000000000007802 */ /* 0x000fe20000000f00 */
[----:B------:R-:W-:Y:S01]  /*1100*/  ULDC.64 UR4, c[0x4][0x68] ;  /* 0x01001a0000047ab9 */ /* 0x000fe20000000a00 */
[----:B------:R-:W-:Y:S01]  /*1110*/  ULDC.64 UR6, c[0x4][0x8] ;  /* 0x0100020000067ab9 */ /* 0x000fe20000000a00 */
[----:B01----:R-:W-:Y:S01]  /*1120*/  IMAD.U32 R4, RZ, RZ, UR4 ;  /* 0x00000004ff047e24 */ /* 0x003fe2000f8e00ff */
[----:B------:R0:W1:Y:S01]  /*1130*/  LDC.64 R14, c[0x4][R0] ;  /* 0x01000000000e7b82 */ /* 0x0000620000000a00 */
[----:B------:R-:W-:Y:S01]  /*1140*/  MOV R5, UR5 ;  /* 0x0000000500057c02 */ /* 0x000fe20008000f00 */
[----:B------:R-:W-:Y:S01]  /*1150*/  ULDC.64 UR4, c[0x4][0x70] ;  /* 0x01001c0000047ab9 */ /* 0x000fe20000000a00 */
[----:B------:R-:W-:Y:S02]  /*1160*/  IMAD.U32 R10, RZ, RZ, UR6 ;  /* 0x00000006ff0a7e24 */ /* 0x000fe4000f8e00ff */
[----:B------:R-:W-:Y:S02]  /*1170*/  IMAD.U32 R6, RZ, RZ, UR4 ;  /* 0x00000004ff067e24 */ /* 0x000fe4000f8e00ff */
[----:B------:R-:W-:-:S02]  /*1180*/  IMAD.U32 R7, RZ, RZ, UR5 ;  /* 0x00000005ff077e24 */ /* 0x000fc4000f8e00ff */
[----:B------:R-:W-:Y:S02]  /*1190*/  IMAD.U32 R11, RZ, RZ, UR7 ;  /* 0x00000007ff0b7e24 */ /* 0x000fe4000f8e00ff */
[----:B------:R-:W-:Y:S02]  /*11a0*/  IMAD.MOV.U32 R8, RZ, RZ, 0x1e1 ;  /* 0x000001e1ff087424 */ /* 0x000fe400078e00ff */
[----:B------:R-:W-:Y:S02]  /*11b0*/  IMAD.MOV.U32 R12, RZ, RZ, 0x1 ;  /* 0x00000001ff0c7424 */ /* 0x000fe400078e00ff */
[----:B0-----:R-:W-:-:S07]  /*11c0*/  IMAD.MOV.U32 R13, RZ, RZ, RZ ;  /* 0x000000ffff0d7224 */ /* 0x001fce00078e00ff */
[----:B------:R-:W-:-:S07]  /*11d0*/  LEPC R20, `(.L_x_14) ;  /* 0x000000001014794e */ /* 0x000fce0000000000 */
[----:B-1---5:R-:W-:Y:S05]  /*11e0*/  CALL.ABS.NOINC R14 ;  /* 0x000000000e007343 */ /* 0x022fea0003c00000 */
.L_x_14:
[----:B------:R-:W-:-:S13]  /*11f0*/  ISETP.NE.AND P0, PT, R74, 0x3, PT ;  /* 0x000000034a00780c */ /* 0x000fda0003f05270 */
[----:B------:R-:W-:Y:S05]  /*1200*/  @!P0 BRA `(.L_x_15) ;  /* 0x0000000000048947 */ /* 0x000fea0003800000 */
[----:B------:R-:W-:Y:S01]  /*1210*/  BPT.TRAP 0x1 ;  /* 0x000000040000795c */ /* 0x000fe20000300000 */
.L_x_15:
[----:B------:R-:W-:Y:S02]  /*1220*/  IMAD.U32 R3, RZ, RZ, UR39 ;  /* 0x00000027ff037e24 */ /* 0x000fe4000f8e00ff */
[----:B------:R-:W-:-:S03]  /*1230*/  IMAD.U32 R0, RZ, RZ, UR38 ;  /* 0x00000026ff007e24 */ /* 0x000fc6000f8e00ff */
[----:B------:R-:W-:Y:S02]  /*1240*/  LEA R3, R3, UR42, 0x3 ;  /* 0x0000002a03037c11 */ /* 0x000fe4000f8e18ff */
[----:B------:R-:W-:-:S04]  /*1250*/  SHF.L.U32 R0, R0, 0x1f, RZ ;  /* 0x0000001f00007819 */ /* 0x000fc800000006ff */
[----:B------:R2:W3:Y:S01]  /*1260*/  SYNCS.PHASECHK.TRANS64.TRYWAIT P1, [R3+URZ], R0 ;  /* 0x00000000030075a7 */ /* 0x0004e2000802017f */
[----:B------:R-:W-:Y:S05]  /*1270*/  @!P0 BRA `(.L_x_16) ;  /* 0x0000000000048947 */ /* 0x000fea0003800000 */
[----:B------:R-:W-:Y:S01]  /*1280*/  BPT.TRAP 0x1 ;  /* 0x000000040000795c */ /* 0x000fe20000300000 */
.L_x_16:
[----:B---3--:R-:W-:Y:S05]  /*1290*/  @P1 BRA `(.L_x_17) ;  /* 0x0000000000081947 */ /* 0x008fea0003800000 */
[----:B------:R-:W3:Y:S02]  /*12a0*/  SYNCS.PHASECHK.TRANS64.TRYWAIT P1, [R3+URZ], R0 ;  /* 0x00000000030075a7 */ /* 0x000ee4000802017f */
[----:B---3--:R-:W-:Y:S05]  /*12b0*/  @!P1 BRA `(.L_x_18) ;  /* 0x0000005000c89947 */ /* 0x008fea0003800000 */
.L_x_17:
[----:B------:R-:W-:-:S04]  /*12c0*/  UISETP.LT.AND UP0, UPT, UR40, 0x1, UPT ;  /* 0x000000012800788c */ /* 0x000fc8000bf01270 */
[----:B------:R-:W-:-:S04]  /*12d0*/  USEL UR4, UR40, 0x1, UP0 ;  /* 0x0000000128047887 */ /* 0x000fc80008000000 */
[----:B------:R-:W-:-:S06]  /*12e0*/  UIADD3 UR4, UR40, -UR4, URZ ;  /* 0x8000000428047290 */ /* 0x000fcc000fffe03f */
[----:B--23--:R-:W-:Y:S01]  /*12f0*/  IMAD.U32 R0, RZ, RZ, UR4 ;  /* 0x00000004ff007e24 */ /* 0x00cfe2000f8e00ff */
[----:B------:R-:W-:Y:S05]  /*1300*/  WARPSYNC.ALL ;  /* 0x0000000000007948 */ /* 0x000fea0003800000 */
[----:B------:R-:W-:Y:S01]  /*1310*/  ISETP.GE.AND P1, PT, R0, 0x1, PT ;  /* 0x000000010000780c */ /* 0x000fe20003f26270 */
[----:B------:R-:W-:Y:S01]  /*1320*/  UIADD3 UR4, UR42, 0x30180, URZ ;  /* 0x000301802a047890 */ /* 0x000fe2000fffe03f */
[----:B------:R-:W-:Y:S01]  /*1330*/  WARPGROUP.ARRIVE ;  /* 0x00000000000079c5 */ /* 0x000fe20000000000 */
[----:B------:R-:W-:Y:S01]  /*1340*/  UMOV UR9, 0x40000040 ;  /* 0x4000004000097882 */ /* 0x000fe20000000000 */
[----:B------:R-:W-:Y:S01]  /*1350*/  UMOV UR11, 0x40000040 ;  /* 0x40000040000b7882 */ /* 0x000fe20000000000 */
[----:B------:R-:W-:-:S04]  /*1360*/  USHF.R.U32.HI UR4, URZ, 0x4, UR4 ;  /* 0x000000043f047899 */ /* 0x000fc80008011604 */
[----:B------:R-:W-:Y:S02]  /*1370*/  ULOP3.LUT UR5, UR4, 0x3fff, URZ, 0xc0, !UPT ;  /* 0x00003fff04057892 */ /* 0x000fe4000f8ec03f */
[----:B------:R-:W-:Y:S02]  /*1380*/  ULOP3.LUT UR4, UR41, 0x10000, URZ, 0xfc, !UPT ;  /* 0x0001000029047892 */ /* 0x000fe4000f8efc3f */
[----:B------:R-:W-:Y:S02]  /*1390*/  ULOP3.LUT UR5, UR5, 0x10000, URZ, 0xfc, !UPT ;  /* 0x0001000005057892 */ /* 0x000fe4000f8efc3f */
[----:B------:R-:W-:Y:S02]  /*13a0*/  UIMAD UR7, UR39, 0x600, UR4 ;  /* 0x00000600270778a4 */ /* 0x000fe4000f8e0204 */
[----:B------:R-:W-:Y:S02]  /*13b0*/  ULEA UR6, UR39, UR5, 0x8 ;  /* 0x0000000527067291 */ /* 0x000fe4000f8e403f */
[----:B------:R-:W-:-:S03]  /*13c0*/  UIADD3 UR12, UR7, 0x400, URZ ;  /* 0x00000400070c7890 */ /* 0x000fc6000fffe03f */
[----:B------:R-:W-:Y:S02]  /*13d0*/  UMOV UR8, UR7 ;  /* 0x0000000700087c82 */ /* 0x000fe40008000000 */
[----:B------:R-:W-:Y:S02]  /*13e0*/  UMOV UR10, UR6 ;  /* 0x00000006000a7c82 */ /* 0x000fe40008000000 */
[----:B------:R-:W-:Y:S01]  /*13f0*/  HGMMA.64x32x16.F32.BF16 R40, gdesc[UR8], RZ, !UPT, gsb0 ;  /* 0x00600000082879f0 */ /* 0x000fe2000c0018ff */
[----:B------:R-:W-:Y:S01]  /*1400*/  UMOV UR8, UR12 ;  /* 0x0000000c00087c82 */ /* 0x000fe20008000000 */
[----:B------:R-:W-:Y:S01]  /*1410*/  UMOV UR9, 0x40000040 ;  /* 0x4000004000097882 */ /* 0x000fe20000000000 */
[----:B------:R-:W-:Y:S01]  /*1420*/  UIADD3 UR12, UR7, 0x402, URZ ;  /* 0x00000402070c7890 */ /* 0x000fe2000fffe03f */
[----:B------:R-:W-:Y:S02]  /*1430*/  WARPGROUP.DEPBAR.LE gsb0, 0x0 ;  /* 0x00008000000079c5 */ /* 0x000fe40000010000 */
[----:B------:R-:W-:-:S06]  /*1440*/  WARPGROUP.ARRIVE ;  /* 0x00000000000079c5 */ /* 0x000fcc0000000000 */
[----:B------:R-:W-:Y:S01]  /*1450*/  HGMMA.64x32x16.F32.BF16 R24, gdesc[UR8], RZ, !UPT, gsb0 ;  /* 0x00600000081879f0 */ /* 0x000fe2000c0018ff */
[----:B------:R-:W-:Y:S02]  /*1460*/  UIADD3 UR8, UR7, 0x2, URZ ;  /* 0x0000000207087890 */ /* 0x000fe4000fffe03f */
[----:B------:R-:W-:Y:S01]  /*1470*/  UIADD3 UR10, UR6, 0x2, URZ ;  /* 0x00000002060a7890 */ /* 0x000fe2000fffe03f */
[----:B------:R-:W-:Y:S01]  /*1480*/  UMOV UR9, 0x40000040 ;  /* 0x4000004000097882 */ /* 0x000fe20000000000 */
[----:B------:R-:W-:Y:S01]  /*1490*/  UMOV UR11, 0x40000040 ;  /* 0x40000040000b7882 */ /* 0x000fe20000000000 */
[----:B------:R-:W-:Y:S02]  /*14a0*/  WARPGROUP.DEPBAR.LE gsb0, 0x0 ;  /* 0x00008000000079c5 */ /* 0x000fe40000010000 */
[----:B------:R-:W-:-:S06]  /*14b0*/  WARPGROUP.ARRIVE ;  /* 0x00000000000079c5 */ /* 0x000fcc0000000000 */
[----:B------:R-:W-:Y:S01]  /*14c0*/  HGMMA.64x32x16.F32.BF16 R40, gdesc[UR8], R40, gsb0 ;  /* 0x00600000082879f0 */ /* 0x000fe20008001828 */
[----:B------:R-:W-:Y:S01]  /*14d0*/  UMOV UR8, UR12 ;  /* 0x0000000c00087c82 */ /* 0x000fe20008000000 */
[----:B------:R-:W-:Y:S01]  /*14e0*/  UMOV UR9, 0x40000040 ;  /* 0x4000004000097882 */ /* 0x000fe20000000000 */
[----:B------:R-:W-:Y:S01]  /*14f0*/  UIADD3 UR12, UR7, 0x404, URZ ;  /* 0x00000404070c7890 */ /* 0x000fe2000fffe03f */
[----:B------:R-:W-:Y:S02]  /*1500*/  WARPGROUP.DEPBAR.LE gsb0, 0x0 ;  /* 0x00008000000079c5 */ /* 0x000fe40000010000 */
[----:B------:R-:W-:-:S06]  /*1510*/  WARPGROUP.ARRIVE ;  /* 0x00000000000079c5 */ /* 0x000fcc0000000000 */
[----:B------:R-:W-:Y:S01]  /*1520*/  HGMMA.64x32x16.F32.BF16 R24, gdesc[UR8], R24, gsb0 ;  /* 0x00600000081879f0 */ /* 0x000fe20008001818 */
        /* <DEDUP_REMOVED lines=9> */
[----:B------:R-:W-:Y:S02]  /*15c0*/  WARPGROUP.DEPBAR.LE gsb0, 0x0 ;  /* 0x00008000000079c5 */ /* 0x000fe40000010000 */
[----:B------:R-:W-:-:S06]  /*15d0*/  WARPGROUP.ARRIVE ;  /* 0x00000000000079c5 */ /* 0x000fcc0000000000 */
[----:B------:R-:W-:Y:S01]  /*15e0*/  HGMMA.64x32x16.F32.BF16 R24, gdesc[UR8], R24, gsb0 ;  /* 0x00600000081879f0 */ /* 0x000fe20008001818 */
[----:B------:R-:W-:Y:S02]  /*15f0*/  UIADD3 UR8, UR7, 0x6, URZ ;  /* 0x0000000607087890 */ /* 0x000fe4000fffe03f */
[----:B------:R-:W-:Y:S01]  /*1600*/  UIADD3 UR10, UR6, 0x6, URZ ;  /* 0x00000006060a7890 */ /* 0x000fe2000fffe03f */
[----:B------:R-:W-:Y:S01]  /*1610*/  UMOV UR9, 0x40000040 ;  /* 0x4000004000097882 */ /* 0x000fe20000000000 */
[----:B------:R-:W-:Y:S01]  /*1620*/  UMOV UR11, 0x40000040 ;  /* 0x40000040000b7882 */ /* 0x000fe20000000000 */
[----:B------:R-:W-:Y:S01]  /*1630*/  UIADD3 UR7, UR7, 0x406, URZ ;  /* 0x0000040607077890 */ /* 0x000fe2000fffe03f */
[----:B------:R-:W-:Y:S02]  /*1640*/  WARPGROUP.DEPBAR.LE gsb0, 0x0 ;  /* 0x00008000000079c5 */ /* 0x000fe40000010000 */
[----:B------:R-:W-:-:S06]  /*1650*/  WARPGROUP.ARRIVE ;  /* 0x00000000000079c5 */ /* 0x000fcc0000000000 */
[----:B------:R-:W-:Y:S01]  /*1660*/  HGMMA.64x32x16.F32.BF16 R40, gdesc[UR8], R40, gsb0 ;  /* 0x00600000082879f0 */ /* 0x000fe20008001828 */
[----:B------:R-:W-:Y:S01]  /*1670*/  UMOV UR8, UR7 ;  /* 0x0000000700087c82 */ /* 0x000fe20008000000 */
[----:B------:R-:W-:Y:S01]  /*1680*/  UMOV UR9, 0x40000040 ;  /* 0x4000004000097882 */ /* 0x000fe20000000000 */
[----:B------:R-:W-:Y:S02]  /*1690*/  WARPGROUP.DEPBAR.LE gsb0, 0x0 ;  /* 0x00008000000079c5 */ /* 0x000fe40000010000 */
[----:B------:R-:W-:-:S06]  /*16a0*/  WARPGROUP.ARRIVE ;  /* 0x00000000000079c5 */ /* 0x000fcc0000000000 */
[----:B------:R-:W-:Y:S03]  /*16b0*/  HGMMA.64x32x16.F32.BF16 R24, gdesc[UR8], R24, gsb0 ;  /* 0x00600000081879f0 */ /* 0x000fe60008001818 */
[----:B------:R-:W-:Y:S02]  /*16c0*/  WARPGROUP.DEPBAR.LE gsb0, 0x0 ;  /* 0x00008000000079c5 */ /* 0x000fe40000010000 */
[----:B------:R-:W-:Y:S05]  /*16d0*/  @!P1 BRA `(.L_x_19) ;  /* 0x0000000400789947 */ /* 0x000fea0003800000 */
[----:B------:R-:W-:-:S04]  /*16e0*/  UIADD3 UR6, UR39, 0x1, URZ ;  /* 0x0000000127067890 */ /* 0x000fc8000fffe03f */
[----:B------:R-:W-:-:S04]  /*16f0*/  UISETP.NE.AND UP0, UPT, UR6, 0x8, UPT ;  /* 0x000000080600788c */ /* 0x000fc8000bf05270 */
[----:B------:R-:W-:Y:S02]  /*1700*/  USEL UR7, URZ, 0x1, UP0 ;  /* 0x000000013f077887 */ /* 0x000fe40008000000 */
[----:B------:R-:W-:Y:S02]  /*1710*/  USEL UR6, UR6, URZ, UP0 ;  /* 0x0000003f06067287 */ /* 0x000fe40008000000 */
[----:B------:R-:W-:-:S06]  /*1720*/  ULOP3.LUT UR7, UR38, UR7, URZ, 0x3c, !UPT ;  /* 0x0000000726077292 */ /* 0x000fcc000f8e3c3f */
[----:B01----:R-:W-:Y:S01]  /*1730*/  IMAD.U32 R5, RZ, RZ, UR7 ;  /* 0x00000007ff057e24 */ /* 0x003fe2000f8e00ff */
[----:B------:R-:W-:-:S06]  /*1740*/  UMOV UR7, UR39 ;  /* 0x0000002700077c82 */ /* 0x000fcc0008000000 */
.L_x_26:
[----:B01----:R-:W-:Y:S05]  /*1750*/  @!P0 BRA `(.L_x_20) ;  /* 0x0000000000048947 */ /* 0x003fea0003800000 */
[----:B------:R-:W-:Y:S01]  /*1760*/  BPT.TRAP 0x1 ;  /* 0x000000040000795c */ /* 0x000fe20000300000 */
.L_x_20:
[----:B------:R-:W0:Y:S01]  /*1770*/  S2UR UR9, SR_CgaCtaId ;  /* 0x00000000000979c3 */ /* 0x000e220000008800 */
[----:B------:R-:W-:Y:S01]  /*1780*/  UMOV UR8, 0x400 ;  /* 0x0000040000087882 */ /* 0x000fe20000000000 */
[----:B------:R-:W-:Y:S01]  /*1790*/  SHF.L.U32 R3, R5, 0x1f, RZ ;  /* 0x0000001f05037819 */ /* 0x000fe200000006ff */
[----:B0-----:R-:W-:-:S04]  /*17a0*/  ULEA UR15, UR9, UR8, 0x18 ;  /* 0x00000008090f7291 */ /* 0x001fc8000f8ec03f */
[----:B------:R-:W-:-:S09]  /*17b0*/  ULEA UR8, UR6, UR15, 0x3 ;  /* 0x0000000f06087291 */ /* 0x000fd2000f8e183f */
[----:B------:R0:W1:Y:S01]  /*17c0*/  SYNCS.PHASECHK.TRANS64.TRYWAIT P1, [UR8], R3 ;  /* 0x00000003ff0075a7 */ /* 0x0000620008020148 */
[----:B------:R-:W-:Y:S05]  /*17d0*/  @!P0 BRA `(.L_x_21) ;  /* 0x0000000000048947 */ /* 0x000fea0003800000 */
[----:B------:R-:W-:Y:S01]  /*17e0*/  BPT.TRAP 0x1 ;  /* 0x000000040000795c */ /* 0x000fe20000300000 */
.L_x_21:
[----:B-1----:R-:W-:Y:S05]  /*17f0*/  @P1 BRA `(.L_x_22) ;  /* 0x0000000000081947 */ /* 0x002fea0003800000 */
[----:B------:R-:W1:Y:S02]  /*1800*/  SYNCS.PHASECHK.TRANS64.TRYWAIT P1, [UR8], R3 ;  /* 0x00000003ff0075a7 */ /* 0x000e640008020148 */
[----:B-1----:R-:W-:Y:S05]  /*1810*/  @!P1 BRA `(.L_x_23) ;  /* 0x0000004c00849947 */ /* 0x002fea0003800000 */
.L_x_22:
[----:B------:R-:W-:Y:S01]  /*1820*/  ULEA UR12, UR6, UR5, 0x8 ;  /* 0x00000005060c7291 */ /* 0x000fe2000f8e403f */
[----:B------:R-:W-:Y:S01]  /*1830*/  WARPGROUP.ARRIVE ;  /* 0x00000000000079c5 */ /* 0x000fe20000000000 */
[----:B------:R-:W-:Y:S01]  /*1840*/  UIMAD UR13, UR6, 0x600, UR4 ;  /* 0x00000600060d78a4 */ /* 0x000fe2000f8e0204 */
[----:B------:R-:W-:Y:S01]  /*1850*/  UMOV UR11, 0x40000040 ;  /* 0x40000040000b7882 */ /* 0x000fe20000000000 */
[----:B------:R-:W-:Y:S02]  /*1860*/  UMOV UR9, 0x40000040 ;  /* 0x4000004000097882 */ /* 0x000fe40000000000 */
[----:B------:R-:W-:Y:S01]  /*1870*/  UIADD3 UR14, UR13, 0x400, URZ ;  /* 0x000004000d0e7890 */ /* 0x000fe2000fffe03f */
[----:B------:R-:W-:Y:S02]  /*1880*/  UMOV UR10, UR12 ;  /* 0x0000000c000a7c82 */ /* 0x000fe40008000000 */
[----:B------:R-:W-:Y:S02]  /*1890*/  UMOV UR8, UR13 ;  /* 0x0000000d00087c82 */ /* 0x000fe40008000000 */
[----:B------:R-:W-:Y:S01]  /*18a0*/  HGMMA.64x32x16.F32.BF16 R40, gdesc[UR8], R40, gsb0 ;  /* 0x00600000082879f0 */ /* 0x000fe20008001828 */
[----:B------:R-:W-:Y:S01]  /*18b0*/  UMOV UR9, 0x40000040 ;  /* 0x4000004000097882 */ /* 0x000fe20000000000 */
[----:B------:R-:W-:Y:S01]  /*18c0*/  UMOV UR8, UR14 ;  /* 0x0000000e00087c82 */ /* 0x000fe20008000000 */
[----:B------:R-:W-:Y:S01]  /*18d0*/  UIADD3 UR14, UR13, 0x402, URZ ;  /* 0x000004020d0e7890 */ /* 0x000fe2000fffe03f */
[----:B------:R-:W-:-:S02]  /*18e0*/  WARPGROUP.DEPBAR.LE gsb0, 0x0 ;  /* 0x00008000000079c5 */ /* 0x000fc40000010000 */
        /* <DEDUP_REMOVED lines=42> */
[----:B------:R-:W-:Y:S01]  /*1b90*/  BPT.TRAP 0x1 ;  /* 0x000000040000795c */ /* 0x000fe20000300000 */
.L_x_24:
[----:B------:R-:W-:Y:S01]  /*1ba0*/  ULEA UR8, UR7, UR15, 0x3 ;  /* 0x0000000f07087291 */ /* 0x000fe2000f8e183f */
[----:B------:R-:W-:-:S03]  /*1bb0*/  ISETP.GT.U32.AND P1, PT, R19, 0x1, PT ;  /* 0x000000011300780c */ /* 0x000fc60003f24070 */
[----:B------:R-:W-:-:S04]  /*1bc0*/  UIADD3 UR8, UR8, 0x40, URZ ;  /* 0x0000004008087890 */ /* 0x000fc8000fffe03f */
[----:B------:R-:W-:-:S09]  /*1bd0*/  UPRMT UR8, URZ, 0x654, UR8 ;  /* 0x000006543f087896 */ /* 0x000fd20008000008 */
[----:B------:R-:W-:Y:S01]  /*1be0*/  SYNCS.ARRIVE.TRANS64.RED.A1T0 RZ, [UR8], RZ ;  /* 0x000000ffffff79a7 */ /* 0x000fe20008100408 */
[----:B------:R-:W-:Y:S05]  /*1bf0*/  @P1 BRA `(.L_x_25) ;  /* 0x0000000000041947 */ /* 0x000fea0003800000 */
[----:B------:R-:W-:Y:S01]  /*1c00*/  BPT.TRAP 0x1 ;  /* 0x000000040000795c */ /* 0x000fe20000300000 */
.L_x_25:
[----:B------:R-:W-:Y:S01]  /*1c10*/  UIADD3 UR6, UR6, 0x1, URZ ;  /* 0x0000000106067890 */ /* 0x000fe2000fffe03f */
[C---:B------:R-:W-:Y:S01]  /*1c20*/  ISETP.GT.AND P1, PT, R0.reuse, 0x1, PT ;  /* 0x000000010000780c */ /* 0x040fe20003f24270 */
[----:B------:R-:W-:Y:S01]  /*1c30*/  UIADD3 UR7, UR7, 0x1, URZ ;  /* 0x0000000107077890 */ /* 0x000fe2000fffe03f */
[----:B------:R-:W-:Y:S01]  /*1c40*/  VIADD R0, R0, 0xffffffff ;  /* 0xffffffff00007836 */ /* 0x000fe20000000000 */
[----:B------:R-:W-:Y:S02]  /*1c50*/  UISETP.NE.AND UP0, UPT, UR6, 0x8, UPT ;  /* 0x000000080600788c */ /* 0x000fe4000bf05270 */
[----:B------:R-:W-:Y:S02]  /*1c60*/  UISETP.NE.AND UP1, UPT, UR7, 0x8, UPT ;  /* 0x000000080700788c */ /* 0x000fe4000bf25270 */
[----:B------:R-:W-:Y:S02]  /*1c70*/  USEL UR8, URZ, 0x1, UP0 ;  /* 0x000000013f087887 */ /* 0x000fe40008000000 */
[----:B------:R-:W-:-:S02]  /*1c80*/  USEL UR6, UR6, URZ, UP0 ;  /* 0x0000003f06067287 */ /* 0x000fc40008000000 */
[----:B------:R-:W-:Y:S02]  /*1c90*/  USEL UR7, UR7, URZ, UP1 ;  /* 0x0000003f07077287 */ /* 0x000fe40008800000 */
[----:B------:R-:W-:Y:S01]  /*1ca0*/  LOP3.LUT R5, R5, UR8, RZ, 0x3c, !PT ;  /* 0x0000000805057c12 */ /* 0x000fe2000f8e3cff */
[----:B------:R-:W-:Y:S09]  /*1cb0*/  @P1 BRA `(.L_x_26) ;  /* 0xfffffff800a41947 */ /* 0x000ff2000383ffff */
.L_x_19:
[----:B------:R-:W2:Y:S02]  /*1cc0*/  LDC R0, c[0x0][0x28c] ;  /* 0x0000a300ff007b82 */ /* 0x000ea40000000800 */
[----:B--2---:R-:W-:-:S13]  /*1cd0*/  ISETP.GE.AND P1, PT, R0, 0x1, PT ;  /* 0x000000010000780c */ /* 0x004fda0003f26270 */
[----:B------:R-:W-:Y:S05]  /*1ce0*/  @!P1 BRA `(.L_x_27) ;  /* 0x0000000000409947 */ /* 0x000fea0003800000 */
[----:B------:R-:W-:Y:S05]  /*1cf0*/  @!P0 BRA `(.L_x_28) ;  /* 0x0000000000048947 */ /* 0x000fea0003800000 */
[----:B------:R-:W-:Y:S01]  /*1d00*/  BPT.TRAP 0x1 ;  /* 0x000000040000795c */ /* 0x000fe20000300000 */
.L_x_28:
[----:B------:R-:W2:Y:S01]  /*1d10*/  S2UR UR6, SR_CgaCtaId ;  /* 0x00000000000679c3 */ /* 0x000ea20000008800 */
[----:B------:R-:W-:Y:S01]  /*1d20*/  UISETP.LT.AND UP0, UPT, UR40, 0x1, UPT ;  /* 0x000000012800788c */ /* 0x000fe2000bf01270 */
[----:B------:R-:W-:Y:S01]  /*1d30*/  ISETP.GT.U32.AND P0, PT, R19, 0x1, PT ;  /* 0x000000011300780c */ /* 0x000fe20003f04070 */
[----:B------:R-:W-:Y:S02]  /*1d40*/  UMOV UR5, 0x400 ;  /* 0x0000040000057882 */ /* 0x000fe40000000000 */
[----:B------:R-:W-:-:S04]  /*1d50*/  USEL UR4, UR40, 0x1, UP0 ;  /* 0x0000000128047887 */ /* 0x000fc80008000000 */
[----:B------:R-:W-:-:S04]  /*1d60*/  UIADD3 UR4, UR39, UR40, -UR4 ;  /* 0x0000002827047290 */ /* 0x000fc8000fffe804 */
[----:B------:R-:W-:-:S04]  /*1d70*/  USHF.L.U32 UR4, UR4, 0x3, URZ ;  /* 0x0000000304047899 */ /* 0x000fc8000800063f */
[----:B------:R-:W-:Y:S02]  /*1d80*/  ULOP3.LUT UR4, UR4, 0x38, URZ, 0xc0, !UPT ;  /* 0x0000003804047892 */ /* 0x000fe4000f8ec03f */
[----:B--2---:R-:W-:-:S04]  /*1d90*/  ULEA UR5, UR6, UR5, 0x18 ;  /* 0x0000000506057291 */ /* 0x004fc8000f8ec03f */
[----:B------:R-:W-:-:S04]  /*1da0*/  UIADD3 UR4, UR5, 0x40, UR4 ;  /* 0x0000004005047890 */ /* 0x000fc8000fffe004 */
[----:B------:R-:W-:-:S09]  /*1db0*/  UPRMT UR4, URZ, 0x654, UR4 ;  /* 0x000006543f047896 */ /* 0x000fd20008000004 */
[----:B------:R-:W-:Y:S01]  /*1dc0*/  SYNCS.ARRIVE.TRANS64.RED.A1T0 RZ, [UR4], RZ ;  /* 0x000000ffffff79a7 */ /* 0x000fe20008100404 */
[----:B------:R-:W-:Y:S05]  /*1dd0*/  @P0 BRA `(.L_x_27) ;  /* 0x0000000000040947 */ /* 0x000fea0003800000 */
[----:B------:R-:W-:Y:S01]  /*1de0*/  BPT.TRAP 0x1 ;  /* 0x000000040000795c */ /* 0x000fe20000300000 */
.L_x_27:
[----:B01----:R-:W0:Y:S01]  /*1df0*/  LDC R5, c[0x0][0x288] ;  /* 0x0000a200ff057b82 */ /* 0x003e220000000800 */
[----:B------:R-:W-:Y:S01]  /*1e00*/  LOP3.LUT R0, R22, 0x1, RZ, 0xc0, !PT ;  /* 0x0000000116007812 */ /* 0x000fe200078ec0ff */
[----:B------:R-:W-:Y:S01]  /*1e10*/  UIADD3 UR39, UR40, UR39, URZ ;  /* 0x0000002728277290 */ /* 0x000fe2000fffe03f */
[----:B------:R-:W-:Y:S01]  /*1e20*/  SHF.R.U32.HI R3, RZ, 0x2, R18 ;  /* 0x00000002ff037819 */ /* 0x000fe20000011612 */
[----:B------:R-:W-:Y:S01]  /*1e30*/  IMAD R9, R59, 0xc0, RZ ;  /* 0x000000c03b097824 */ /* 0x000fe200078e02ff */
[----:B------:R-:W-:Y:S01]  /*1e40*/  LOP3.LUT R4, R18, 0x60, RZ, 0xc0, !PT ;  /* 0x0000006012047812 */ /* 0x000fe200078ec0ff */
[----:B------:R-:W-:Y:S01]  /*1e50*/  IMAD.SHL.U32 R60, R0, 0x40, RZ ;  /* 0x00000040003c7824 */ /* 0x000fe200078e00ff */
[----:B------:R-:W-:Y:S01]  /*1e60*/  LOP3.LUT R3, R3, 0x7, RZ, 0xc0, !PT ;  /* 0x0000000703037812 */ /* 0x000fe200078ec0ff */
[----:B------:R-:W-:Y:S01]  /*1e70*/  USHF.R.U32.HI UR4, URZ, 0x3, UR39 ;  /* 0x000000033f047899 */ /* 0x000fe20008011627 */
[----:B------:R-:W-:Y:S01]  /*1e80*/  SHF.R.U32.HI R4, RZ, 0x1, R4 ;  /* 0x00000001ff047819 */ /* 0x000fe20000011604 */
[----:B------:R-:W-:Y:S01]  /*1e90*/  IMAD.SHL.U32 R6, R18, 0x2, RZ ;  /* 0x0000000212067824 */ /* 0x000fe200078e00ff */
[--C-:B------:R-:W-:Y:S01]  /*1ea0*/  LOP3.LUT R60, R60, 0x40, R3.reuse, 0xe2, !PT ;  /* 0x000000403c3c7812 */ /* 0x100fe200078ee203 */
[----:B------:R-:W-:Y:S01]  /*1eb0*/  ULOP3.LUT UR4, UR4, 0x1, URZ, 0xc0, !UPT ;  /* 0x0000000104047892 */ /* 0x000fe2000f8ec03f */
[-C--:B------:R-:W-:Y:S01]  /*1ec0*/  IADD3 R3, RZ, -R4.reuse, -R3 ;  /* 0x80000004ff037210 */ /* 0x080fe20007ffe803 */
[----:B------:R-:W-:Y:S01]  /*1ed0*/  ULDC UR8, c[0x0][0x284] ;  /* 0x0000a10000087ab9 */ /* 0x000fe20000000800 */
[----:B------:R-:W-:Y:S01]  /*1ee0*/  UISETP.GT.U32.AND UP1, UPT, UR39, 0x7, UPT ;  /* 0x000000072700788c */ /* 0x000fe2000bf24070 */
[----:B------:R-:W-:Y:S01]  /*1ef0*/  SHF.R.S32.HI R13, RZ, 0x1f, R23 ;  /* 0x0000001fff0d7819 */ /* 0x000fe20000011417 */
[----:B------:R-:W-:Y:S01]  /*1f00*/  UISETP.NE.U32.AND UP0, UPT, UR4, 0x1, UPT ;  /* 0x000000010400788c */ /* 0x000fe2000bf05070 */
[----:B------:R-:W-:Y:S01]  /*1f10*/  IMAD R64, R0, -0x40, R3 ;  /* 0xffffffc000407824 */ /* 0x000fe200078e0203 */
[----:B------:R-:W-:Y:S01]  /*1f20*/  ULDC.64 UR6, c[0x0][0x5d0] ;  /* 0x0001740000067ab9 */ /* 0x000fe20000000a00 */
[----:B------:R-:W-:Y:S01]  /*1f30*/  IMAD.SHL.U32 R3, R58, 0x20, RZ ;  /* 0x000000203a037824 */ /* 0x000fe200078e00ff */
[----:B------:R-:W-:Y:S01]  /*1f40*/  UISETP.LT.U32.AND UP1, UPT, UR40, 0x8, UP1 ;  /* 0x000000082800788c */ /* 0x000fe20008f21070 */
[----:B------:R-:W-:Y:S01]  /*1f50*/  LOP3.LUT R60, R60, R4, RZ, 0xfc, !PT ;  /* 0x000000043c3c7212 */ /* 0x000fe200078efcff */
[----:B------:R-:W-:Y:S01]  /*1f60*/  UISETP.GT.U32.AND UP0, UPT, UR40, 0x7, !UP0 ;  /* 0x000000072800788c */ /* 0x000fe2000c704070 */
[----:B------:R-:W-:Y:S01]  /*1f70*/  LOP3.LUT R0, R18, 0x3, RZ, 0xc0, !PT ;  /* 0x0000000312007812 */ /* 0x000fe200078ec0ff */
[----:B------:R-:W-:Y:S01]  /*1f80*/  IMAD R4, R13, UR6, RZ ;  /* 0x000000060d047c24 */ /* 0x000fe2000f8e02ff */
[C---:B0-----:R-:W-:Y:S01]  /*1f90*/  ISETP.GE.AND P0, PT, R3.reuse, R5, PT ;  /* 0x000000050300720c */ /* 0x041fe20003f06270 */
[----:B------:R-:W-:Y:S01]  /*1fa0*/  USEL UR5, URZ, 0x1, !UP1 ;  /* 0x000000013f057887 */ /* 0x000fe2000c800000 */
[----:B------:R-:W-:Y:S01]  /*1fb0*/  LOP3.LUT R6, R3, 0x6, R6, 0xf8, !PT ;  /* 0x0000000603067812 */ /* 0x000fe200078ef806 */
[----:B------:R-:W-:Y:S01]  /*1fc0*/  USEL UR4, URZ, 0x1, !UP0 ;  /* 0x000000013f047887 */ /* 0x000fe2000c000000 */
[----:B------:R-:W-:Y:S01]  /*1fd0*/  ISETP.GE.OR P0, PT, R9, UR8, P0 ;  /* 0x0000000809007c0c */ /* 0x000fe20008706670 */
[----:B------:R-:W-:Y:S01]  /*1fe0*/  IMAD R0, R0, -0x2, R5 ;  /* 0xfffffffe00007824 */ /* 0x000fe200078e0205 */
[----:B------:R-:W-:Y:S01]  /*1ff0*/  SHF.R.S32.HI R7, RZ, 0x1f, R6 ;  /* 0x0000001fff077819 */ /* 0x000fe20000011406 */
[----:B------:R-:W-:Y:S01]  /*2000*/  IMAD R11, R23, UR7, R4 ;  /* 0x00000007170b7c24 */ /* 0x000fe2000f8e0204 */
[----:B------:R-:W-:Y:S01]  /*2010*/  ULOP3.LUT UR39, UR39, 0x7, URZ, 0xc0, !UPT ;  /* 0x0000000727277892 */ /* 0x000fe2000f8ec03f */
[----:B------:R-:W-:Y:S01]  /*2020*/  IMAD.MOV.U32 R61, RZ, RZ, RZ ;  /* 0x000000ffff3d7224 */ /* 0x000fe200078e00ff */
[----:B------:R-:W-:Y:S01]  /*2030*/  IADD3 R64, -R9, UR8, R64 ;  /* 0x0000000809407c10 */ /* 0x000fe2000fffe140 */
[----:B------:R-:W-:Y:S01]  /*2040*/  IMAD.WIDE.U32 R4, R23, UR6, R6 ;  /* 0x0000000617047c25 */ /* 0x000fe2000f8e0006 */
[----:B------:R-:W-:-:S03]  /*2050*/  ULOP3.LUT UR38, UR4, UR38, UR5, 0x96, !UPT ;  /* 0x0000002604267292 */ /* 0x000fc6000f8e9605 */
[----:B------:R-:W-:Y:S02]  /*2060*/  IMAD.IADD R3, R0, 0x1, -R3 ;  /* 0x0000000100037824 */ /* 0x000fe400078e0a03 */
[----:B------:R-:W-:Y:S02]  /*2070*/  IMAD.IADD R9, R5, 0x1, R11 ;  /* 0x0000000105097824 */ /* 0x000fe400078e020b */
[----:B------:R-:W-:-:S04]  /*2080*/  IMAD.WIDE R60, R59, 0xc0, R60 ;  /* 0x000000c03b3c7825 */ /* 0x000fc800078e023c */
[----:B------:R-:W-:Y:S02]  /*2090*/  IMAD.MOV.U32 R0, RZ, RZ, -0x1 ;  /* 0xffffffffff007424 */ /* 0x000fe400078e00ff */
[----:B------:R-:W-:Y:S01]  /*20a0*/  IMAD.MOV.U32 R8, RZ, RZ, R4 ;  /* 0x000000ffff087224 */ /* 0x000fe200078e0004 */
[----:B------:R-:W-:Y:S06]  /*20b0*/  @P0 BRA `(.L_x_29) ;  /* 0x00000024007c0947 */ /* 0x000fec0003800000 */
[----:B------:R-:W0:Y:S01]  /*20c0*/  LDC.64 R4, c[0x0][0x5c8] ;  /* 0x00017200ff047b82 */ /* 0x000e220000000a00 */
[----:B-----5:R-:W-:Y:S01]  /*20d0*/  FSETP.NEU.AND P1, PT, R57, RZ, PT ;  /* 0x000000ff3900720b */ /* 0x020fe20003f2d000 */
[----:B------:R-:W-:Y:S01]  /*20e0*/  BSSY B0, `(.L_x_29) ;  /* 0x000025c000007945 */ /* 0x000fe20003800000 */
[----:B------:R-:W-:-:S04]  /*20f0*/  ISETP.GT.AND P3, PT, R64, RZ, PT ;  /* 0x000000ff4000720c */ /* 0x000fc80003f64270 */
[----:B------:R-:W-:Y:S01]  /*2100*/  ISETP.GT.AND P0, PT, R3, RZ, P3 ;  /* 0x000000ff0300720c */ /* 0x000fe20001f04270 */
[-C--:B0-----:R-:W-:Y:S02]  /*2110*/  IMAD R10, R61, R4.reuse, RZ ;  /* 0x000000043d0a7224 */ /* 0x081fe400078e02ff */
[----:B------:R-:W-:-:S04]  /*2120*/  IMAD.WIDE.U32 R70, R60, R4, R8 ;  /* 0x000000043c467225 */ /* 0x000fc800078e0008 */
[----:B------:R-:W-:-:S04]  /*2130*/  IMAD R9, R60, R5, R10 ;  /* 0x000000053c097224 */ /* 0x000fc800078e020a */
[----:B------:R-:W-:Y:S01]  /*2140*/  IMAD.IADD R73, R71, 0x1, R9 ;  /* 0x0000000147497824 */ /* 0x000fe200078e0209 */
[----:B------:R-:W-:Y:S06]  /*2150*/  @!P1 BRA `(.L_x_30) ;  /* 0x0000001800c09947 */ /* 0x000fec0003800000 */
[----:B------:R-:W0:Y:S01]  /*2160*/  LDC.64 R10, c[0x0][0x5b8] ;  /* 0x00016e00ff0a7b82 */ /* 0x000e220000000a00 */
[----:B------:R-:W-:-:S07]  /*2170*/  ULDC.64 UR4, c[0x0][0x5c0] ;  /* 0x0001700000047ab9 */ /* 0x000fce0000000a00 */
[----:B------:R-:W1:Y:S08]  /*2180*/  LDC.64 R20, c[0x0][0x5b0] ;  /* 0x00016c00ff147b82 */ /* 0x000e700000000a00 */
[----:B------:R-:W2:Y:S01]  /*2190*/  LDC.64 R8, c[0x0][0x5a8] ;  /* 0x00016a00ff087b82 */ /* 0x000ea20000000a00 */
[----:B0-----:R-:W-:-:S04]  /*21a0*/  IMAD R12, R13, R10, RZ ;  /* 0x0000000a0d0c7224 */ /* 0x001fc800078e02ff */
[C---:B------:R-:W-:Y:S02]  /*21b0*/  IMAD R11, R23.reuse, R11, R12 ;  /* 0x0000000b170b7224 */ /* 0x040fe400078e020c */
[----:B------:R-:W-:-:S04]  /*21c0*/  IMAD.WIDE.U32 R12, R23, R10, R6 ;  /* 0x0000000a170c7225 */ /* 0x000fc800078e0006 */
[----:B-1----:R-:W-:Y:S02]  /*21d0*/  IMAD R14, R61, R20, RZ ;  /* 0x000000143d0e7224 */ /* 0x002fe400078e02ff */
[----:B------:R-:W-:Y:S02]  /*21e0*/  IMAD.IADD R15, R13, 0x1, R11 ;  /* 0x000000010d0f7824 */ /* 0x000fe400078e020b */
[----:B------:R-:W-:Y:S02]  /*21f0*/  IMAD R71, R60, R21, R14 ;  /* 0x000000153c477224 */ /* 0x000fe400078e020e */
[----:B------:R-:W-:-:S04]  /*2200*/  IMAD.MOV.U32 R14, RZ, RZ, R12 ;  /* 0x000000ffff0e7224 */ /* 0x000fc800078e000c */
[----:B------:R-:W-:-:S04]  /*2210*/  IMAD.WIDE.U32 R58, R60, R20, R14 ;  /* 0x000000143c3a7225 */ /* 0x000fc800078e000e */
[----:B------:R-:W-:Y:S01]  /*2220*/  IMAD.IADD R59, R59, 0x1, R71 ;  /* 0x000000013b3b7824 */ /* 0x000fe200078e0247 */
[----:B--2---:R-:W-:-:S04]  /*2230*/  LEA R62, P1, R58, R8, 0x1 ;  /* 0x000000083a3e7211 */ /* 0x004fc800078208ff */
[----:B------:R-:W-:-:S05]  /*2240*/  LEA.HI.X R63, R58, R9, R59, 0x1, P1 ;  /* 0x000000093a3f7211 */ /* 0x000fca00008f0c3b */
[----:B------:R0:W2:Y:S01]  /*2250*/  @P0 LDG.E.LTC128B.U16 R65, desc[UR36][R62.64] ;  /* 0x000000243e410981 */ /* 0x0000a2000c1e1520 */
[----:B------:R-:W-:Y:S01]  /*2260*/  IMAD.WIDE.U32 R66, R60, R20, R6 ;  /* 0x000000143c427225 */ /* 0x000fe200078e0006 */
[----:B------:R-:W-:Y:S03]  /*2270*/  BSSY B1, `(.L_x_31) ;  /* 0x0000012000017945 */ /* 0x000fe60003800000 */
[----:B------:R-:W-:Y:S02]  /*2280*/  IMAD.IADD R67, R71, 0x1, R67 ;  /* 0x0000000147437824 */ /* 0x000fe400078e0243 */
[----:B------:R-:W-:-:S04]  /*2290*/  IMAD.WIDE.U32 R68, R23, R10, R66 ;  /* 0x0000000a17447225 */ /* 0x000fc800078e0042 */
[----:B0-----:R-:W-:Y:S01]  /*22a0*/  IMAD.SHL.U32 R62, R20, 0x8, RZ ;  /* 0x00000008143e7824 */ /* 0x001fe200078e00ff */
[----:B------:R-:W-:Y:S01]  /*22b0*/  LEA R66, P2, R68, R8, 0x1 ;  /* 0x0000000844427211 */ /* 0x000fe200078408ff */
[----:B--2---:R-:W-:-:S04]  /*22c0*/  IMAD.U32 R58, R65, 0x10000, RZ ;  /* 0x00010000413a7824 */ /* 0x004fc800078e00ff */
[----:B------:R-:W-:Y:S01]  /*22d0*/  FMUL R59, R58, R57 ;  /* 0x000000393a3b7220 */ /* 0x000fe20000400000 */
[----:B------:R-:W-:-:S03]  /*22e0*/  LEA R58, P1, R70, UR4, 0x1 ;  /* 0x00000004463a7c11 */ /* 0x000fc6000f8208ff */
[----:B------:R-:W-:Y:S01]  /*22f0*/  FFMA R59, R40, R56, R59 ;  /* 0x00000038283b7223 */ /* 0x000fe2000000003b */
[----:B------:R-:W-:-:S04]  /*2300*/  IMAD.IADD R40, R11, 0x1, R69 ;  /* 0x000000010b287824 */ /* 0x000fc800078e0245 */
[----:B------:R-:W-:Y:S02]  /*2310*/  F2FP.BF16.F32.PACK_AB R63, RZ, R59 ;  /* 0x0000003bff3f723e */ /* 0x000fe400000010ff */
[----:B------:R-:W-:Y:S02]  /*2320*/  LEA.HI.X R59, R70, UR5, R73, 0x1, P1 ;  /* 0x00000005463b7c11 */ /* 0x000fe400088f0c49 */
[----:B------:R-:W-:Y:S02]  /*2330*/  ISETP.GT.AND P1, PT, R3, 0x1, P3 ;  /* 0x000000010300780c */ /* 0x000fe40001f24270 */
[----:B------:R-:W-:Y:S01]  /*2340*/  LEA.HI.X R67, R68, R9, R40, 0x1, P2 ;  /* 0x0000000944437211 */ /* 0x000fe200010f0c28 */
[----:B------:R0:W-:Y:S02]  /*2350*/  @P0 STG.E.U16 desc[UR36][R58.64], R63 ;  /* 0x0000003f3a000986 */ /* 0x0001e4000c101524 */
[----:B0-----:R-:W-:-:S08]  /*2360*/  SHF.L.U64.HI R63, R20, 0x3, R21 ;  /* 0x00000003143f7819 */ /* 0x001fd00000010215 */
[----:B------:R-:W-:Y:S05]  /*2370*/  @!P1 BRA `(.L_x_32) ;  /* 0x0000000000049947 */ /* 0x000fea0003800000 */
[----:B------:R0:W5:Y:S02]  /*2380*/  LDG.E.LTC128B.U16 R65, desc[UR36][R66.64+0x2] ;  /* 0x0000022442417981 */ /* 0x000164000c1e1520 */
.L_x_32:
[----:B------:R-:W-:Y:S05]  /*2390*/  BSYNC B1 ;  /* 0x0000000000017941 */ /* 0x000fea0003800000 */
.L_x_31:
[C---:B-----5:R-:W-:Y:S01]  /*23a0*/  IMAD.U32 R40, R65.reuse, 0x10000, RZ ;  /* 0x0001000041287824 */ /* 0x060fe200078e00ff */
[----:B------:R-:W-:Y:S01]  /*23b0*/  ISETP.GT.AND P0, PT, R64, 0x8, PT ;  /* 0x000000084000780c */ /* 0x000fe20003f04270 */
[----:B------:R-:W-:Y:S01]  /*23c0*/  IMAD.WIDE.U32 R72, R60, R20, R62 ;  /* 0x000000143c487225 */ /* 0x000fe200078e003e */
[----:B------:R-:W-:-:S03]  /*23d0*/  PRMT R75, R65, 0x7610, R75 ;  /* 0x00007610414b7816 */ /* 0x000fc6000000004b */
[----:B------:R-:W-:Y:S01]  /*23e0*/  FMUL R40, R40, R57 ;  /* 0x0000003928287220 */ /* 0x000fe20000400000 */
[----:B------:R-:W-:Y:S02]  /*23f0*/  ISETP.GT.AND P2, PT, R3, RZ, P0 ;  /* 0x000000ff0300720c */ /* 0x000fe40000744270 */
[----:B------:R-:W-:Y:S01]  /*2400*/  IADD3 R69, R71, R73, RZ ;  /* 0x0000004947457210 */ /* 0x000fe20007ffe0ff */
[----:B------:R-:W-:Y:S01]  /*2410*/  FFMA R40, R41, R56, R40 ;  /* 0x0000003829287223 */ /* 0x000fe20000000028 */
[----:B------:R-:W-:-:S04]  /*2420*/  IADD3 R41, P4, R12, R72, RZ ;  /* 0x000000480c297210 */ /* 0x000fc80007f9e0ff */
[----:B------:R-:W-:Y:S01]  /*2430*/  F2FP.BF16.F32.PACK_AB R40, RZ, R40 ;  /* 0x00000028ff28723e */ /* 0x000fe200000010ff */
[----:B------:R-:W-:Y:S01]  /*2440*/  IMAD.X R68, R69, 0x1, R15, P4 ;  /* 0x0000000145447824 */ /* 0x000fe200020e060f */
[C---:B------:R-:W-:Y:S02]  /*2450*/  LEA R70, P4, R41.reuse, R8, 0x1 ;  /* 0x0000000829467211 */ /* 0x040fe400078808ff */
[----:B------:R-:W-:Y:S02]  /*2460*/  PRMT R73, R40, 0x7610, R73 ;  /* 0x0000761028497816 */ /* 0x000fe40000000049 */
[----:B------:R-:W-:-:S03]  /*2470*/  LEA.HI.X R71, R41, R9, R68, 0x1, P4 ;  /* 0x0000000929477211 */ /* 0x000fc600020f0c44 */
[----:B------:R1:W-:Y:S04]  /*2480*/  @P1 STG.E.U16 desc[UR36][R58.64+0x2], R73 ;  /* 0x000002493a001986 */ /* 0x0003e8000c101524 */
[----:B------:R2:W3:Y:S01]  /*2490*/  @P2 LDG.E.LTC128B.U16 R75, desc[UR36][R70.64] ;  /* 0x00000024464b2981 */ /* 0x0004e2000c1e1520 */
[----:B------:R-:W-:Y:S01]  /*24a0*/  IMAD.SHL.U32 R41, R4, 0x10, RZ ;  /* 0x0000001004297824 */ /* 0x000fe200078e00ff */
[----:B------:R-:W-:Y:S01]  /*24b0*/  IADD3 R72, P1, R6, R72, RZ ;  /* 0x0000004806487210 */ /* 0x000fe20007f3e0ff */
[----:B------:R-:W-:Y:S03]  /*24c0*/  BSSY B1, `(.L_x_33) ;  /* 0x0000011000017945 */ /* 0x000fe60003800000 */
[----:B------:R-:W-:Y:S01]  /*24d0*/  IADD3 R68, P4, R41, R58, RZ ;  /* 0x0000003a29447210 */ /* 0x000fe20007f9e0ff */
[----:B-1----:R-:W-:Y:S01]  /*24e0*/  IMAD.X R73, R7, 0x1, R69, P1 ;  /* 0x0000000107497824 */ /* 0x002fe200008e0645 */
[----:B------:R-:W-:Y:S01]  /*24f0*/  ISETP.GT.AND P1, PT, R3, 0x1, P0 ;  /* 0x000000010300780c */ /* 0x000fe20000724270 */
[----:B------:R-:W-:-:S03]  /*2500*/  IMAD.WIDE.U32 R72, R23, R10, R72 ;  /* 0x0000000a17487225 */ /* 0x000fc600078e0048 */
[----:B--2---:R-:W-:Y:S01]  /*2510*/  LEA R70, P5, R72, R8, 0x1 ;  /* 0x0000000848467211 */ /* 0x004fe200078a08ff */
[----:B---3--:R-:W-:-:S04]  /*2520*/  IMAD.U32 R40, R75, 0x10000, RZ ;  /* 0x000100004b287824 */ /* 0x008fc800078e00ff */
[----:B------:R-:W-:Y:S01]  /*2530*/  FMUL R65, R40, R57 ;  /* 0x0000003928417220 */ /* 0x000fe20000400000 */
[----:B------:R-:W-:-:S03]  /*2540*/  IMAD.IADD R40, R11, 0x1, R73 ;  /* 0x000000010b287824 */ /* 0x000fc600078e0249 */
[----:B------:R-:W-:Y:S01]  /*2550*/  FFMA R42, R42, R56, R65 ;  /* 0x000000382a2a7223 */ /* 0x000fe20000000041 */
[----:B------:R-:W-:Y:S02]  /*2560*/  SHF.L.U64.HI R65, R4, 0x4, R5 ;  /* 0x0000000404417819 */ /* 0x000fe40000010205 */
[----:B------:R-:W-:Y:S02]  /*2570*/  LEA.HI.X R71, R72, R9, R40, 0x1, P5 ;  /* 0x0000000948477211 */ /* 0x000fe400028f0c28 */
[----:B------:R-:W-:Y:S01]  /*2580*/  F2FP.BF16.F32.PACK_AB R42, RZ, R42 ;  /* 0x0000002aff2a723e */ /* 0x000fe200000010ff */
[----:B------:R-:W-:-:S05]  /*2590*/  IMAD.X R69, R65, 0x1, R59, P4 ;  /* 0x0000000141457824 */ /* 0x000fca00020e063b */
[----:B------:R1:W-:Y:S01]  /*25a0*/  @P2 STG.E.U16 desc[UR36][R68.64], R42 ;  /* 0x0000002a44002986 */ /* 0x0003e2000c101524 */
[----:B------:R-:W-:Y:S05]  /*25b0*/  @!P1 BRA `(.L_x_34) ;  /* 0x0000000000049947 */ /* 0x000fea0003800000 */
[----:B------:R2:W5:Y:S02]  /*25c0*/  LDG.E.LTC128B.U16 R75, desc[UR36][R70.64+0x2] ;  /* 0x00000224464b7981 */ /* 0x000564000c1e1520 */
.L_x_34:
[----:B------:R-:W-:Y:S05]  /*25d0*/  BSYNC B1 ;  /* 0x0000000000017941 */ /* 0x000fea0003800000 */
.L_x_33:
[----:B-----5:R-:W-:Y:S01]  /*25e0*/  IMAD.U32 R40, R75, 0x10000, RZ ;  /* 0x000100004b287824 */ /* 0x020fe200078e00ff */
[----:B------:R-:W-:Y:S01]  /*25f0*/  ISETP.GT.AND P2, PT, R3, 0x8, P3 ;  /* 0x000000080300780c */ /* 0x000fe20001f44270 */
[----:B-1----:R-:W-:Y:S01]  /*2600*/  @P1 IMAD.MOV.U32 R42, RZ, RZ, R68 ;  /* 0x000000ffff2a1224 */ /* 0x002fe200078e0044 */
[----:B------:R-:W-:Y:S01]  /*2610*/  BSSY B1, `(.L_x_35) ;  /* 0x0000008000017945 */ /* 0x000fe20003800000 */
[----:B------:R-:W-:-:S04]  /*2620*/  FMUL R40, R40, R57 ;  /* 0x0000003928287220 */ /* 0x000fc80000400000 */
[----:B------:R-:W-:Y:S01]  /*2630*/  FFMA R40, R43, R56, R40 ;  /* 0x000000382b287223 */ /* 0x000fe20000000028 */
[----:B------:R-:W-:-:S04]  /*2640*/  @P1 IMAD.MOV.U32 R43, RZ, RZ, R69 ;  /* 0x000000ffff2b1224 */ /* 0x000fc800078e0045 */
[----:B------:R-:W-:-:S05]  /*2650*/  F2FP.BF16.F32.PACK_AB R40, RZ, R40 ;  /* 0x00000028ff28723e */ /* 0x000fca00000010ff */
[----:B------:R1:W-:Y:S01]  /*2660*/  @P1 STG.E.U16 desc[UR36][R42.64+0x2], R40 ;  /* 0x000002282a001986 */ /* 0x0003e2000c101524 */
[----:B------:R-:W-:Y:S05]  /*2670*/  @!P2 BRA `(.L_x_36) ;  /* 0x000000000004a947 */ /* 0x000fea0003800000 */
[----:B------:R3:W5:Y:S02]  /*2680*/  LDG.E.LTC128B.U16 R75, desc[UR36][R66.64+0x10] ;  /* 0x00001024424b7981 */ /* 0x000764000c1e1520 */
.L_x_36:
[----:B------:R-:W-:Y:S05]  /*2690*/  BSYNC B1 ;  /* 0x0000000000017941 */ /* 0x000fea0003800000 */
.L_x_35:
[----:B-1---5:R-:W-:Y:S01]  /*26a0*/  IMAD.U32 R40, R75, 0x10000, RZ ;  /* 0x000100004b287824 */ /* 0x022fe200078e00ff */
[----:B------:R-:W-:Y:S01]  /*26b0*/  ISETP.GT.AND P1, PT, R3, 0x9, P3 ;  /* 0x000000090300780c */ /* 0x000fe20001f24270 */
[----:B------:R-:W-:Y:S01]  /*26c0*/  @P2 IMAD.MOV.U32 R42, RZ, RZ, R58 ;  /* 0x000000ffff2a2224 */ /* 0x000fe200078e003a */
[----:B------:R-:W-:Y:S01]  /*26d0*/  BSSY B1, `(.L_x_37) ;  /* 0x0000009000017945 */ /* 0x000fe20003800000 */
[----:B------:R-:W-:-:S04]  /*26e0*/  FMUL R43, R40, R57 ;  /* 0x00000039282b7220 */ /* 0x000fc80000400000 */
[----:B------:R-:W-:-:S05]  /*26f0*/  FFMA R43, R44, R56, R43 ;  /* 0x000000382c2b7223 */ /* 0x000fca000000002b */
[----:B------:R-:W-:-:S04]  /*2700*/  F2FP.BF16.F32.PACK_AB R43, RZ, R43 ;  /* 0x0000002bff2b723e */ /* 0x000fc800000010ff */
[----:B------:R-:W-:Y:S01]  /*2710*/  PRMT R40, R43, 0x7610, R40 ;  /* 0x000076102b287816 */ /* 0x000fe20000000028 */
[----:B------:R-:W-:-:S05]  /*2720*/  @P2 IMAD.MOV.U32 R43, RZ, RZ, R59 ;  /* 0x000000ffff2b2224 */ /* 0x000fca00078e003b */
[----:B------:R1:W-:Y:S01]  /*2730*/  @P2 STG.E.U16 desc[UR36][R42.64+0x10], R40 ;  /* 0x000010282a002986 */ /* 0x0003e2000c101524 */
[----:B------:R-:W-:Y:S05]  /*2740*/  @!P1 BRA `(.L_x_38) ;  /* 0x0000000000049947 */ /* 0x000fea0003800000 */
[----:B------:R4:W5:Y:S02]  /*2750*/  LDG.E.LTC128B.U16 R75, desc[UR36][R66.64+0x12] ;  /* 0x00001224424b7981 */ /* 0x000964000c1e1520 */
.L_x_38:
[----:B------:R-:W-:Y:S05]  /*2760*/  BSYNC B1 ;  /* 0x0000000000017941 */ /* 0x000fea0003800000 */
.L_x_37:
[----:B-1---5:R-:W-:Y:S01]  /*2770*/  IMAD.U32 R40, R75, 0x10000, RZ ;  /* 0x000100004b287824 */ /* 0x022fe200078e00ff */
[----:B------:R-:W-:Y:S01]  /*2780*/  ISETP.GT.AND P2, PT, R3, 0x8, P0 ;  /* 0x000000080300780c */ /* 0x000fe20000744270 */
[----:B------:R-:W-:Y:S01]  /*2790*/  @P1 IMAD.MOV.U32 R42, RZ, RZ, R58 ;  /* 0x000000ffff2a1224 */ /* 0x000fe200078e003a */
[----:B------:R-:W-:Y:S01]  /*27a0*/  BSSY B1, `(.L_x_39) ;  /* 0x0000008000017945 */ /* 0x000fe20003800000 */
[----:B------:R-:W-:Y:S01]  /*27b0*/  FMUL R40, R40, R57 ;  /* 0x0000003928287220 */ /* 0x000fe20000400000 */
[----:B------:R-:W-:-:S03]  /*27c0*/  @P1 IMAD.MOV.U32 R43, RZ, RZ, R59 ;  /* 0x000000ffff2b1224 */ /* 0x000fc600078e003b */
[----:B------:R-:W-:-:S05]  /*27d0*/  FFMA R40, R45, R56, R40 ;  /* 0x000000382d287223 */ /* 0x000fca0000000028 */
[----:B------:R-:W-:-:S05]  /*27e0*/  F2FP.BF16.F32.PACK_AB R40, RZ, R40 ;  /* 0x00000028ff28723e */ /* 0x000fca00000010ff */
[----:B------:R1:W-:Y:S01]  /*27f0*/  @P1 STG.E.U16 desc[UR36][R42.64+0x12], R40 ;  /* 0x000012282a001986 */ /* 0x0003e2000c101524 */
[----:B------:R-:W-:Y:S05]  /*2800*/  @!P2 BRA `(.L_x_40) ;  /* 0x000000000004a947 */ /* 0x000fea0003800000 */
[----:B------:R0:W5:Y:S02]  /*2810*/  LDG.E.LTC128B.U16 R75, desc[UR36][R70.64+0x10] ;  /* 0x00001024464b7981 */ /* 0x000164000c1e1520 */
.L_x_40:
[----:B------:R-:W-:Y:S05]  /*2820*/  BSYNC B1 ;  /* 0x0000000000017941 */ /* 0x000fea0003800000 */
.L_x_39:
        /* <DEDUP_REMOVED lines=12> */
.L_x_42:
[----:B------:R-:W-:Y:S05]  /*28f0*/  BSYNC B1 ;  /* 0x0000000000017941 */ /* 0x000fea0003800000 */
.L_x_41:
        /* <DEDUP_REMOVED lines=11> */
.L_x_44:
[----:B------:R-:W-:Y:S05]  /*29b0*/  BSYNC B1 ;  /* 0x0000000000017941 */ /* 0x000fea0003800000 */
.L_x_43:
        /* <DEDUP_REMOVED lines=12> */
.L_x_46:
[----:B------:R-:W-:Y:S05]  /*2a80*/  BSYNC B1 ;  /* 0x0000000000017941 */ /* 0x000fea0003800000 */
.L_x_45:
        /* <DEDUP_REMOVED lines=11> */
.L_x_48:
[----:B------:R-:W-:Y:S05]  /*2b40*/  BSYNC B1 ;  /* 0x0000000000017941 */ /* 0x000fea0003800000 */
.L_x_47:
[----:B-1---5:R-:W-:Y:S01]  /*2b50*/  IMAD.U32 R40, R75, 0x10000, RZ ;  /* 0x000100004b287824 */ /* 0x022fe200078e00ff */
[----:B------:R-:W-:Y:S01]  /*2b60*/  ISETP.GT.AND P1, PT, R3, 0x11, P0 ;  /* 0x000000110300780c */ /* 0x000fe20000724270 */
[----:B------:R-:W-:Y:S01]  /*2b70*/  @P2 IMAD.MOV.U32 R42, RZ, RZ, R68 ;  /* 0x000000ffff2a2224 */ /* 0x000fe200078e0044 */
[----:B------:R-:W-:Y:S01]  /*2b80*/  BSSY B1, `(.L_x_49) ;  /* 0x0000009000017945 */ /* 0x000fe20003800000 */
[----:B------:R-:W-:-:S04]  /*2b90*/  FMUL R43, R40, R57 ;  /* 0x00000039282b7220 */ /* 0x000fc80000400000 */
[----:B------:R-:W-:-:S05]  /*2ba0*/  FFMA R43, R50, R56, R43 ;  /* 0x00000038322b7223 */ /* 0x000fca000000002b */
[----:B------:R-:W-:-:S04]  /*2bb0*/  F2FP.BF16.F32.PACK_AB R43, RZ, R43 ;  /* 0x0000002bff2b723e */ /* 0x000fc800000010ff */
[----:B------:R-:W-:Y:S02]  /*2bc0*/  PRMT R40, R43, 0x7610, R40 ;  /* 0x000076102b287816 */ /* 0x000fe40000000028 */
[----:B------:R-:W-:-:S05]  /*2bd0*/  @P2 MOV R43, R69 ;  /* 0x00000045002b2202 */ /* 0x000fca0000000f00 */
[----:B------:R1:W-:Y:S01]  /*2be0*/  @P2 STG.E.U16 desc[UR36][R42.64+0x20], R40 ;  /* 0x000020282a002986 */ /* 0x0003e2000c101524 */
[----:B------:R-:W-:Y:S05]  /*2bf0*/  @!P1 BRA `(.L_x_50) ;  /* 0x0000000000049947 */ /* 0x000fea0003800000 */
[----:B------:R0:W5:Y:S02]  /*2c00*/  LDG.E.LTC128B.U16 R75, desc[UR36][R70.64+0x22] ;  /* 0x00002224464b7981 */ /* 0x000164000c1e1520 */
.L_x_50:
[----:B------:R-:W-:Y:S05]  /*2c10*/  BSYNC B1 ;  /* 0x0000000000017941 */ /* 0x000fea0003800000 */
.L_x_49:
        /* <DEDUP_REMOVED lines=11> */
.L_x_52:
[----:B------:R-:W-:Y:S05]  /*2cd0*/  BSYNC B1 ;  /* 0x0000000000017941 */ /* 0x000fea0003800000 */
.L_x_51:
        /* <DEDUP_REMOVED lines=12> */
.L_x_54:
[----:B------:R-:W-:Y:S05]  /*2da0*/  BSYNC B1 ;  /* 0x0000000000017941 */ /* 0x000fea0003800000 */
.L_x_53:
        /* <DEDUP_REMOVED lines=11> */
.L_x_56:
[----:B------:R-:W-:Y:S05]  /*2e60*/  BSYNC B1 ;  /* 0x0000000000017941 */ /* 0x000fea0003800000 */
.L_x_55:
[----:B-1---5:R-:W-:Y:S01]  /*2e70*/  IMAD.U32 R40, R75, 0x10000, RZ ;  /* 0x000100004b287824 */ /* 0x022fe200078e00ff */
[----:B------:R-:W-:Y:S01]  /*2e80*/  ISETP.GT.AND P1, PT, R3, 0x19, P0 ;  /* 0x000000190300780c */ /* 0x000fe20000724270 */
[----:B------:R-:W-:Y:S01]  /*2e90*/  @P2 IMAD.MOV.U32 R42, RZ, RZ, R68 ;  /* 0x000000ffff2a2224 */ /* 0x000fe200078e0044 */
[----:B0--34-:R-:W-:Y:S01]  /*2ea0*/  IADD3 R67, P0, R60, 0x80, RZ ;  /* 0x000000803c437810 */ /* 0x019fe20007f1e0ff */
[----:B------:R-:W-:Y:S01]  /*2eb0*/  FMUL R43, R40, R57 ;  /* 0x00000039282b7220 */ /* 0x000fe20000400000 */
[----:B------:R-:W-:Y:S03]  /*2ec0*/  BSSY B1, `(.L_x_57) ;  /* 0x0000009000017945 */ /* 0x000fe60003800000 */
[----:B------:R-:W-:Y:S01]  /*2ed0*/  FFMA R43, R54, R56, R43 ;  /* 0x00000038362b7223 */ /* 0x000fe2000000002b */
[----:B------:R-:W-:-:S04]  /*2ee0*/  IMAD.X R61, RZ, RZ, R61, P0 ;  /* 0x000000ffff3d7224 */ /* 0x000fc800000e063d */
[----:B------:R-:W-:-:S04]  /*2ef0*/  F2FP.BF16.F32.PACK_AB R43, RZ, R43 ;  /* 0x0000002bff2b723e */ /* 0x000fc800000010ff */
[----:B------:R-:W-:Y:S01]  /*2f00*/  PRMT R40, R43, 0x7610, R40 ;  /* 0x000076102b287816 */ /* 0x000fe20000000028 */
[----:B------:R-:W-:-:S05]  /*2f10*/  @P2 IMAD.MOV.U32 R43, RZ, RZ, R69 ;  /* 0x000000ffff2b2224 */ /* 0x000fca00078e0045 */
[----:B------:R0:W-:Y:S01]  /*2f20*/  @P2 STG.E.U16 desc[UR36][R42.64+0x30], R40 ;  /* 0x000030282a002986 */ /* 0x0001e2000c101524 */
[----:B------:R-:W-:Y:S05]  /*2f30*/  @!P1 BRA `(.L_x_58) ;  /* 0x0000000000049947 */ /* 0x000fea0003800000 */
[----:B------:R1:W5:Y:S02]  /*2f40*/  LDG.E.LTC128B.U16 R75, desc[UR36][R70.64+0x32] ;  /* 0x00003224464b7981 */ /* 0x000364000c1e1520 */
.L_x_58:
[----:B------:R-:W-:Y:S05]  /*2f50*/  BSYNC B1 ;  /* 0x0000000000017941 */ /* 0x000fea0003800000 */
.L_x_57:
[----:B0----5:R-:W-:Y:S01]  /*2f60*/  IMAD.U32 R40, R75, 0x10000, RZ ;  /* 0x000100004b287824 */ /* 0x021fe200078e00ff */
[----:B------:R-:W-:Y:S01]  /*2f70*/  ISETP.GT.AND P0, PT, R64, 0x80, PT ;  /* 0x000000804000780c */ /* 0x000fe20003f04270 */
[----:B------:R-:W-:Y:S02]  /*2f80*/  IMAD R42, R61, R20, RZ ;  /* 0x000000143d2a7224 */ /* 0x000fe400078e02ff */
[----:B------:R-:W-:Y:S01]  /*2f90*/  FMUL R40, R40, R57 ;  /* 0x0000003928287220 */ /* 0x000fe20000400000 */
[----:B------:R-:W-:Y:S01]  /*2fa0*/  ISETP.GT.AND P3, PT, R3, RZ, P0 ;  /* 0x000000ff0300720c */ /* 0x000fe20000764270 */
[----:B------:R-:W-:Y:S02]  /*2fb0*/  IMAD R53, R67, R21, R42 ;  /* 0x0000001543357224 */ /* 0x000fe400078e022a */
[----:B------:R-:W-:Y:S01]  /*2fc0*/  FFMA R40, R55, R56, R40 ;  /* 0x0000003837287223 */ /* 0x000fe20000000028 */
[----:B------:R-:W-:-:S04]  /*2fd0*/  IMAD.WIDE.U32 R42, R67, R20, R14 ;  /* 0x00000014432a7225 */ /* 0x000fc800078e000e */
[----:B------:R-:W-:Y:S01]  /*2fe0*/  IMAD.IADD R21, R43, 0x1, R53 ;  /* 0x000000012b157824 */ /* 0x000fe200078e0235 */
[----:B------:R-:W-:Y:S02]  /*2ff0*/  F2FP.BF16.F32.PACK_AB R40, RZ, R40 ;  /* 0x00000028ff28723e */ /* 0x000fe400000010ff */
[----:B------:R-:W-:Y:S02]  /*3000*/  LEA R44, P2, R42, R8, 0x1 ;  /* 0x000000082a2c7211 */ /* 0x000fe400078408ff */
[----:B------:R-:W-:Y:S02]  /*3010*/  PRMT R43, R40, 0x7610, R43 ;  /* 0x00007610282b7816 */ /* 0x000fe4000000002b */
[----:B------:R-:W-:-:S03]  /*3020*/  LEA.HI.X R45, R42, R9, R21, 0x1, P2 ;  /* 0x000000092a2d7211 */ /* 0x000fc600010f0c15 */
[----:B------:R0:W-:Y:S04]  /*3030*/  @P1 STG.E.U16 desc[UR36][R68.64+0x32], R43 ;  /* 0x0000322b44001986 */ /* 0x0001e8000c101524 */
[----:B------:R-:W3:Y:S01]  /*3040*/  @P3 LDG.E.LTC128B.U16 R75, desc[UR36][R44.64] ;  /* 0x000000242c4b3981 */ /* 0x000ee2000c1e1520 */
[C---:B------:R-:W-:Y:S01]  /*3050*/  IMAD.SHL.U32 R49, R4.reuse, 0x100, RZ ;  /* 0x0000010004317824 */ /* 0x040fe200078e00ff */
[----:B------:R-:W-:Y:S01]  /*3060*/  SHF.L.U64.HI R51, R4, 0x8, R5 ;  /* 0x0000000804337819 */ /* 0x000fe20000010205 */
[----:B------:R-:W-:Y:S01]  /*3070*/  BSSY B1, `(.L_x_59) ;  /* 0x0000011000017945 */ /* 0x000fe20003800000 */
[----:B------:R-:W-:Y:S01]  /*3080*/  ISETP.GT.AND P2, PT, R3, 0x1, P0 ;  /* 0x000000010300780c */ /* 0x000fe20000744270 */
[----:B0-----:R-:W-:-:S04]  /*3090*/  IMAD.WIDE.U32 R42, R67, R20, R6 ;  /* 0x00000014432a7225 */ /* 0x001fc800078e0006 */
[----:B------:R-:W-:Y:S02]  /*30a0*/  IMAD.IADD R43, R53, 0x1, R43 ;  /* 0x00000001352b7824 */ /* 0x000fe400078e022b */
[----:B------:R-:W-:Y:S01]  /*30b0*/  IMAD.WIDE.U32 R46, R23, R10, R42 ;  /* 0x0000000a172e7225 */ /* 0x000fe200078e002a */
[----:B------:R-:W-:-:S03]  /*30c0*/  IADD3 R42, P1, R49, R58, RZ ;  /* 0x0000003a312a7210 */ /* 0x000fc60007f3e0ff */
[----:B------:R-:W-:Y:S01]  /*30d0*/  IMAD.IADD R5, R11, 0x1, R47 ;  /* 0x000000010b057824 */ /* 0x000fe200078e022f */
[----:B------:R-:W-:Y:S01]  /*30e0*/  LEA R4, P4, R46, R8, 0x1 ;  /* 0x000000082e047211 */ /* 0x000fe200078808ff */
[----:B------:R-:W-:-:S03]  /*30f0*/  IMAD.X R43, R51, 0x1, R59, P1 ;  /* 0x00000001332b7824 */ /* 0x000fc600008e063b */
[----:B------:R-:W-:Y:S01]  /*3100*/  LEA.HI.X R5, R46, R9, R5, 0x1, P4 ;  /* 0x000000092e057211 */ /* 0x000fe200020f0c05 */
[----:B---3--:R-:W-:-:S04]  /*3110*/  IMAD.U32 R40, R75, 0x10000, RZ ;  /* 0x000100004b287824 */ /* 0x008fc800078e00ff */
[----:B------:R-:W-:-:S04]  /*3120*/  FMUL R21, R40, R57 ;  /* 0x0000003928157220 */ /* 0x000fc80000400000 */
[----:B------:R-:W-:-:S05]  /*3130*/  FFMA R21, R24, R56, R21 ;  /* 0x0000003818157223 */ /* 0x000fca0000000015 */
[----:B------:R-:W-:-:S05]  /*3140*/  F2FP.BF16.F32.PACK_AB R21, RZ, R21 ;  /* 0x00000015ff15723e */ /* 0x000fca00000010ff */
[----:B------:R0:W-:Y:S01]  /*3150*/  @P3 STG.E.U16 desc[UR36][R42.64], R21 ;  /* 0x000000152a003986 */ /* 0x0001e2000c101524 */
[----:B------:R-:W-:Y:S05]  /*3160*/  @!P2 BRA `(.L_x_60) ;  /* 0x000000000004a947 */ /* 0x000fea0003800000 */
[----:B------:R3:W5:Y:S02]  /*3170*/  LDG.E.LTC128B.U16 R75, desc[UR36][R4.64+0x2] ;  /* 0x00000224044b7981 */ /* 0x000764000c1e1520 */
.L_x_60:
[----:B------:R-:W-:Y:S05]  /*3180*/  BSYNC B1 ;  /* 0x0000000000017941 */ /* 0x000fea0003800000 */
.L_x_59:
[----:B-----5:R-:W-:Y:S01]  /*3190*/  IMAD.U32 R14, R75, 0x10000, RZ ;  /* 0x000100004b0e7824 */ /* 0x020fe200078e00ff */
[----:B------:R-:W-:Y:S01]  /*31a0*/  ISETP.GT.AND P1, PT, R64, 0x88, PT ;  /* 0x000000884000780c */ /* 0x000fe20003f24270 */
[----:B0-----:R-:W-:Y:S01]  /*31b0*/  IMAD.WIDE.U32 R20, R67, R20, R62 ;  /* 0x0000001443147225 */ /* 0x001fe200078e003e */
[----:B------:R-:W-:Y:S03]  /*31c0*/  BSSY B1, `(.L_x_61) ;  /* 0x0000010000017945 */ /* 0x000fe60003800000 */
[----:B------:R-:W-:Y:S01]  /*31d0*/  FMUL R14, R14, R57 ;  /* 0x000000390e0e7220 */ /* 0x000fe20000400000 */
[----:B------:R-:W-:Y:S01]  /*31e0*/  ISETP.GT.AND P3, PT, R3, RZ, P1 ;  /* 0x000000ff0300720c */ /* 0x000fe20000f64270 */
[----:B------:R-:W-:Y:S01]  /*31f0*/  IMAD.IADD R53, R53, 0x1, R21 ;  /* 0x0000000135357824 */ /* 0x000fe200078e0215 */
[----:B------:R-:W-:Y:S01]  /*3200*/  IADD3 R13, P5, R12, R20, RZ ;  /* 0x000000140c0d7210 */ /* 0x000fe20007fbe0ff */
[----:B------:R-:W-:Y:S01]  /*3210*/  FFMA R25, R25, R56, R14 ;  /* 0x0000003819197223 */ /* 0x000fe2000000000e */
[----:B------:R-:W-:Y:S01]  /*3220*/  IADD3 R14, P4, R6, R20, RZ ;  /* 0x00000014060e7210 */ /* 0x000fe20007f9e0ff */
[----:B------:R-:W-:-:S02]  /*3230*/  @P2 IMAD.MOV.U32 R21, RZ, RZ, R43 ;  /* 0x000000ffff152224 */ /* 0x000fc400078e002b */
[----:B------:R-:W-:Y:S01]  /*3240*/  IMAD.X R20, R53, 0x1, R15, P5 ;  /* 0x0000000135147824 */ /* 0x000fe200028e060f */
[C---:B------:R-:W-:Y:S02]  /*3250*/  LEA R12, P5, R13.reuse, R8, 0x1 ;  /* 0x000000080d0c7211 */ /* 0x040fe400078a08ff */
[----:B------:R-:W-:Y:S02]  /*3260*/  F2FP.BF16.F32.PACK_AB R25, RZ, R25 ;  /* 0x00000019ff19723e */ /* 0x000fe400000010ff */
[----:B------:R-:W-:Y:S01]  /*3270*/  LEA.HI.X R13, R13, R9, R20, 0x1, P5 ;  /* 0x000000090d0d7211 */ /* 0x000fe200028f0c14 */
[----:B------:R-:W-:-:S05]  /*3280*/  @P2 IMAD.MOV.U32 R20, RZ, RZ, R42 ;  /* 0x000000ffff142224 */ /* 0x000fca00078e002a */
[----:B------:R0:W-:Y:S01]  /*3290*/  @P2 STG.E.U16 desc[UR36][R20.64+0x2], R25 ;  /* 0x0000021914002986 */ /* 0x0001e2000c101524 */
[----:B------:R-:W-:Y:S05]  /*32a0*/  @!P3 BRA `(.L_x_62) ;  /* 0x000000000004b947 */ /* 0x000fea0003800000 */
[----:B------:R4:W5:Y:S02]  /*32b0*/  LDG.E.LTC128B.U16 R75, desc[UR36][R12.64] ;  /* 0x000000240c4b7981 */ /* 0x000964000c1e1520 */
.L_x_62:
[----:B------:R-:W-:Y:S05]  /*32c0*/  BSYNC B1 ;  /* 0x0000000000017941 */ /* 0x000fea0003800000 */
.L_x_61:
[----:B-----5:R-:W-:Y:S01]  /*32d0*/  IMAD.U32 R6, R75, 0x10000, RZ ;  /* 0x000100004b067824 */ /* 0x020fe200078e00ff */
[----:B------:R-:W-:Y:S01]  /*32e0*/  ISETP.GT.AND P2, PT, R3, 0x1, P1 ;  /* 0x000000010300780c */ /* 0x000fe20000f44270 */
[----:B------:R-:W-:Y:S01]  /*32f0*/  IMAD.X R15, R7, 0x1, R53, P4 ;  /* 0x00000001070f7824 */ /* 0x000fe200020e0635 */
[----:B------:R-:W-:Y:S01]  /*3300*/  BSSY B1, `(.L_x_63) ;  /* 0x000000d000017945 */ /* 0x000fe20003800000 */
[----:B------:R-:W-:Y:S01]  /*3310*/  FMUL R7, R6, R57 ;  /* 0x0000003906077220 */ /* 0x000fe20000400000 */
[----:B------:R-:W-:Y:S01]  /*3320*/  IADD3 R6, P4, R42, R41, RZ ;  /* 0x000000292a067210 */ /* 0x000fe20007f9e0ff */
[----:B----4-:R-:W-:-:S04]  /*3330*/  IMAD.WIDE.U32 R12, R23, R10, R14 ;  /* 0x0000000a170c7225 */ /* 0x010fc800078e000e */
[----:B------:R-:W-:Y:S01]  /*3340*/  FFMA R7, R26, R56, R7 ;  /* 0x000000381a077223 */ /* 0x000fe20000000007 */
[----:B------:R-:W-:Y:S01]  /*3350*/  IMAD.IADD R11, R11, 0x1, R13 ;  /* 0x000000010b0b7824 */ /* 0x000fe200078e020d */
[----:B------:R-:W-:-:S03]  /*3360*/  LEA R8, P5, R12, R8, 0x1 ;  /* 0x000000080c087211 */ /* 0x000fc600078a08ff */
[----:B------:R-:W-:Y:S02]  /*3370*/  F2FP.BF16.F32.PACK_AB R10, RZ, R7 ;  /* 0x00000007ff0a723e */ /* 0x000fe400000010ff */
[----:B------:R-:W-:Y:S02]  /*3380*/  IADD3.X R7, R43, R65, RZ, P4, !PT ;  /* 0x000000412b077210 */ /* 0x000fe400027fe4ff */
[----:B------:R-:W-:-:S03]  /*3390*/  LEA.HI.X R9, R12, R9, R11, 0x1, P5 ;  /* 0x000000090c097211 */ /* 0x000fc600028f0c0b */
[----:B------:R4:W-:Y:S01]  /*33a0*/  @P3 STG.E.U16 desc[UR36][R6.64], R10 ;  /* 0x0000000a06003986 */ /* 0x0009e2000c101524 */
[----:B------:R-:W-:Y:S05]  /*33b0*/  @!P2 BRA `(.L_x_64) ;  /* 0x000000000004a947 */ /* 0x000fea0003800000 */
[----:B------:R0:W5:Y:S02]  /*33c0*/  LDG.E.LTC128B.U16 R75, desc[UR36][R8.64+0x2] ;  /* 0x00000224084b7981 */ /* 0x000164000c1e1520 */
.L_x_64:
[----:B------:R-:W-:Y:S05]  /*33d0*/  BSYNC B1 ;  /* 0x0000000000017941 */ /* 0x000fea0003800000 */
.L_x_63:
[----:B----45:R-:W-:Y:S01]  /*33e0*/  IMAD.U32 R10, R75, 0x10000, RZ ;  /* 0x000100004b0a7824 */ /* 0x030fe200078e00ff */
[----:B------:R-:W-:Y:S01]  /*33f0*/  ISETP.GT.AND P3, PT, R3, 0x8, P0 ;  /* 0x000000080300780c */ /* 0x000fe20000764270 */
[----:B------:R-:W-:Y:S02]  /*3400*/  BSSY B1, `(.L_x_65) ;  /* 0x0000007000017945 */ /* 0x000fe40003800000 */
[----:B------:R-:W-:-:S04]  /*3410*/  FMUL R10, R10, R57 ;  /* 0x000000390a0a7220 */ /* 0x000fc80000400000 */
[----:B------:R-:W-:-:S05]  /*3420*/  FFMA R10, R27, R56, R10 ;  /* 0x000000381b0a7223 */ /* 0x000fca000000000a */
[----:B------:R-:W-:-:S05]  /*3430*/  F2FP.BF16.F32.PACK_AB R10, RZ, R10 ;  /* 0x0000000aff0a723e */ /* 0x000fca00000010ff */
[----:B------:R4:W-:Y:S01]  /*3440*/  @P2 STG.E.U16 desc[UR36][R6.64+0x2], R10 ;  /* 0x0000020a06002986 */ /* 0x0009e2000c101524 */
[----:B------:R-:W-:Y:S05]  /*3450*/  @!P3 BRA `(.L_x_66) ;  /* 0x000000000004b947 */ /* 0x000fea0003800000 */
[----:B------:R0:W5:Y:S02]  /*3460*/  LDG.E.LTC128B.U16 R75, desc[UR36][R4.64+0x10] ;  /* 0x00001024044b7981 */ /* 0x000164000c1e1520 */
.L_x_66:
[----:B------:R-:W-:Y:S05]  /*3470*/  BSYNC B1 ;  /* 0x0000000000017941 */ /* 0x000fea0003800000 */
.L_x_65:
[----:B----45:R-:W-:Y:S01]  /*3480*/  IMAD.U32 R6, R75, 0x10000, RZ ;  /* 0x000100004b067824 */ /* 0x030fe200078e00ff */
[----:B------:R-:W-:Y:S01]  /*3490*/  ISETP.GT.AND P2, PT, R3, 0x9, P0 ;  /* 0x000000090300780c */ /* 0x000fe20000744270 */
[----:B------:R-:W-:Y:S01]  /*34a0*/  IMAD.MOV.U32 R10, RZ, RZ, R42 ;  /* 0x000000ffff0a7224 */ /* 0x000fe200078e002a */
[----:B------:R-:W-:Y:S01]  /*34b0*/  BSSY B1, `(.L_x_67) ;  /* 0x0000008000017945 */ /* 0x000fe20003800000 */
[----:B------:R-:W-:Y:S01]  /*34c0*/  FMUL R7, R6, R57 ;  /* 0x0000003906077220 */ /* 0x000fe20000400000 */
[----:B------:R-:W-:-:S03]  /*34d0*/  IMAD.MOV.U32 R11, RZ, RZ, R43 ;  /* 0x000000ffff0b7224 */ /* 0x000fc600078e002b */
[----:B------:R-:W-:-:S05]  /*34e0*/  FFMA R7, R28, R56, R7 ;  /* 0x000000381c077223 */ /* 0x000fca0000000007 */
[----:B------:R-:W-:-:S05]  /*34f0*/  F2FP.BF16.F32.PACK_AB R7, RZ, R7 ;  /* 0x00000007ff07723e */ /* 0x000fca00000010ff */
[----:B------:R4:W-:Y:S01]  /*3500*/  @P3 STG.E.U16 desc[UR36][R10.64+0x10], R7 ;  /* 0x000010070a003986 */ /* 0x0009e2000c101524 */
[----:B------:R-:W-:Y:S05]  /*3510*/  @!P2 BRA `(.L_x_68) ;  /* 0x000000000004a947 */ /* 0x000fea0003800000 */
[----:B------:R0:W5:Y:S02]  /*3520*/  LDG.E.LTC128B.U16 R75, desc[UR36][R4.64+0x12] ;  /* 0x00001224044b7981 */ /* 0x000164000c1e1520 */
.L_x_68:
[----:B------:R-:W-:Y:S05]  /*3530*/  BSYNC B1 ;  /* 0x0000000000017941 */ /* 0x000fea0003800000 */
.L_x_67:
[----:B-----5:R-:W-:Y:S01]  /*3540*/  IMAD.U32 R6, R75, 0x10000, RZ ;  /* 0x000100004b067824 */ /* 0x020fe200078e00ff */
        /* <DEDUP_REMOVED lines=8> */
.L_x_70:
[----:B------:R-:W-:Y:S05]  /*35d0*/  BSYNC B1 ;  /* 0x0000000000017941 */ /* 0x000fea0003800000 */
.L_x_69:
[----:B0----5:R-:W-:Y:S01]  /*35e0*/  IMAD.U32 R6, R75, 0x10000, RZ ;  /* 0x000100004b067824 */ /* 0x021fe200078e00ff */
[----:B------:R-:W-:Y:S01]  /*35f0*/  ISETP.GT.AND P2, PT, R3, 0x9, P1 ;  /* 0x000000090300780c */ /* 0x000fe20000f44270 */
[----:B------:R-:W-:Y:S02]  /*3600*/  BSSY B1, `(.L_x_71) ;  /* 0x0000009000017945 */ /* 0x000fe40003800000 */
[----:B----4-:R-:W-:Y:S01]  /*3610*/  FMUL R7, R6, R57 ;  /* 0x0000003906077220 */ /* 0x010fe20000400000 */
[----:B------:R-:W-:-:S03]  /*3620*/  IADD3 R6, P3, R41, R42, RZ ;  /* 0x0000002a29067210 */ /* 0x000fc60007f7e0ff */
[----:B------:R-:W-:-:S05]  /*3630*/  FFMA R7, R30, R56, R7 ;  /* 0x000000381e077223 */ /* 0x000fca0000000007 */
[----:B------:R-:W-:Y:S01]  /*3640*/  F2FP.BF16.F32.PACK_AB R12, RZ, R7 ;  /* 0x00000007ff0c723e */ /* 0x000fe200000010ff */
[----:B------:R-:W-:-:S05]  /*3650*/  IMAD.X R7, R65, 0x1, R43, P3 ;  /* 0x0000000141077824 */ /* 0x000fca00018e062b */
[----:B------:R0:W-:Y:S01]  /*3660*/  @P4 STG.E.U16 desc[UR36][R6.64+0x10], R12 ;  /* 0x0000100c06004986 */ /* 0x0001e2000c101524 */
[----:B------:R-:W-:Y:S05]  /*3670*/  @!P2 BRA `(.L_x_72) ;  /* 0x000000000004a947 */ /* 0x000fea0003800000 */
[----:B------:R4:W5:Y:S02]  /*3680*/  LDG.E.LTC128B.U16 R75, desc[UR36][R8.64+0x12] ;  /* 0x00001224084b7981 */ /* 0x000964000c1e1520 */
.L_x_72:
[----:B------:R-:W-:Y:S05]  /*3690*/  BSYNC B1 ;  /* 0x0000000000017941 */ /* 0x000fea0003800000 */
.L_x_71:
[----:B0----5:R-:W-:Y:S01]  /*36a0*/  IMAD.U32 R6, R75, 0x10000, RZ ;  /* 0x000100004b067824 */ /* 0x021fe200078e00ff */
[----:B------:R-:W-:Y:S01]  /*36b0*/  ISETP.GT.AND P3, PT, R3, 0x10, P0 ;  /* 0x000000100300780c */ /* 0x000fe20000764270 */
[----:B------:R-:W-:Y:S02]  /*36c0*/  BSSY B1, `(.L_x_73) ;  /* 0x0000009000017945 */ /* 0x000fe40003800000 */
[----:B------:R-:W-:-:S04]  /*36d0*/  FMUL R6, R6, R57 ;  /* 0x0000003906067220 */ /* 0x000fc80000400000 */
[----:B------:R-:W-:Y:S01]  /*36e0*/  FFMA R31, R31, R56, R6 ;  /* 0x000000381f1f7223 */ /* 0x000fe20000000006 */
[----:B------:R-:W-:-:S04]  /*36f0*/  IADD3 R6, P4, P5, R41, R58, R49 ;  /* 0x0000003a29067210 */ /* 0x000fc80007d9e031 */
[----:B------:R-:W-:Y:S02]  /*3700*/  F2FP.BF16.F32.PACK_AB R31, RZ, R31 ;  /* 0x0000001fff1f723e */ /* 0x000fe400000010ff */
[----:B------:R-:W-:-:S05]  /*3710*/  IADD3.X R7, R65, R59, R51, P4, P5 ;  /* 0x0000003b41077210 */ /* 0x000fca00027ea433 */
[----:B------:R0:W-:Y:S01]  /*3720*/  @P2 STG.E.U16 desc[UR36][R6.64+0x12], R31 ;  /* 0x0000121f06002986 */ /* 0x0001e2000c101524 */
[----:B------:R-:W-:Y:S05]  /*3730*/  @!P3 BRA `(.L_x_74) ;  /* 0x000000000004b947 */ /* 0x000fea0003800000 */
[----:B------:R0:W5:Y:S02]  /*3740*/  LDG.E.LTC128B.U16 R75, desc[UR36][R4.64+0x20] ;  /* 0x00002024044b7981 */ /* 0x000164000c1e1520 */
.L_x_74:
[----:B------:R-:W-:Y:S05]  /*3750*/  BSYNC B1 ;  /* 0x0000000000017941 */ /* 0x000fea0003800000 */
.L_x_73:
        /* <DEDUP_REMOVED lines=9> */
.L_x_76:
[----:B------:R-:W-:Y:S05]  /*37f0*/  BSYNC B1 ;  /* 0x0000000000017941 */ /* 0x000fea0003800000 */
.L_x_75:
        /* <DEDUP_REMOVED lines=9> */
.L_x_78:
[----:B------:R-:W-:Y:S05]  /*3890*/  BSYNC B1 ;  /* 0x0000000000017941 */ /* 0x000fea0003800000 */
.L_x_77:
[----:B0----5:R-:W-:Y:S01]  /*38a0*/  IMAD.U32 R12, R75, 0x10000, RZ ;  /* 0x000100004b0c7824 */ /* 0x021fe200078e00ff */
        /* <DEDUP_REMOVED lines=8> */
.L_x_80:
[----:B------:R-:W-:Y:S05]  /*3930*/  BSYNC B1 ;  /* 0x0000000000017941 */ /* 0x000fea0003800000 */
.L_x_79:
        /* <DEDUP_REMOVED lines=9> */
.L_x_82:
[----:B------:R-:W-:Y:S05]  /*39d0*/  BSYNC B1 ;  /* 0x0000000000017941 */ /* 0x000fea0003800000 */
.L_x_81:
        /* <DEDUP_REMOVED lines=9> */
.L_x_84:
[----:B------:R-:W-:Y:S05]  /*3a70*/  BSYNC B1 ;  /* 0x0000000000017941 */ /* 0x000fea0003800000 */
.L_x_83:
[----:B0--3-5:R-:W-:Y:S01]  /*3a80*/  IMAD.U32 R4, R75, 0x10000, RZ ;  /* 0x000100004b047824 */ /* 0x029fe200078e00ff */
        /* <DEDUP_REMOVED lines=8> */
.L_x_86:
[----:B------:R-:W-:Y:S05]  /*3b10*/  BSYNC B1 ;  /* 0x0000000000017941 */ /* 0x000fea0003800000 */
.L_x_85:
[----:B0----5:R-:W-:Y:S01]  /*3b20*/  IMAD.U32 R4, R75, 0x10000, RZ ;  /* 0x000100004b047824 */ /* 0x021fe200078e00ff */
[----:B------:R-:W-:Y:S01]  /*3b30*/  ISETP.GT.AND P1, PT, R3, 0x19, P1 ;  /* 0x000000190300780c */ /* 0x000fe20000f24270 */
[----:B------:R-:W-:Y:S02]  /*3b40*/  BSSY B1, `(.L_x_87) ;  /* 0x000000a000017945 */ /* 0x000fe40003800000 */
[----:B------:R-:W-:Y:S01]  /*3b50*/  FMUL R5, R4, R57 ;  /* 0x0000003904057220 */ /* 0x000fe20000400000 */
[----:B------:R-:W-:-:S03]  /*3b60*/  @P2 IMAD.MOV.U32 R4, RZ, RZ, R6 ;  /* 0x000000ffff042224 */ /* 0x000fc600078e0006 */
[----:B------:R-:W-:-:S05]  /*3b70*/  FFMA R5, R38, R56, R5 ;  /* 0x0000003826057223 */ /* 0x000fca0000000005 */
[----:B------:R-:W-:-:S04]  /*3b80*/  F2FP.BF16.F32.PACK_AB R5, RZ, R5 ;  /* 0x00000005ff05723e */ /* 0x000fc800000010ff */
[----:B------:R-:W-:Y:S01]  /*3b90*/  PRMT R10, R5, 0x7610, R10 ;  /* 0x00007610050a7816 */ /* 0x000fe2000000000a */
[----:B------:R-:W-:-:S05]  /*3ba0*/  @P2 IMAD.MOV.U32 R5, RZ, RZ, R7 ;  /* 0x000000ffff052224 */ /* 0x000fca00078e0007 */
[----:B------:R0:W-:Y:S01]  /*3bb0*/  @P2 STG.E.U16 desc[UR36][R4.64+0x30], R10 ;  /* 0x0000300a04002986 */ /* 0x0001e2000c101524 */
[----:B------:R-:W-:Y:S05]  /*3bc0*/  @!P1 BRA `(.L_x_88) ;  /* 0x0000000000049947 */ /* 0x000fea0003800000 */
[----:B------:R0:W5:Y:S02]  /*3bd0*/  LDG.E.LTC128B.U16 R75, desc[UR36][R8.64+0x32] ;  /* 0x00003224084b7981 */ /* 0x000164000c1e1520 */
.L_x_88:
[----:B------:R-:W-:Y:S05]  /*3be0*/  BSYNC B1 ;  /* 0x0000000000017941 */ /* 0x000fea0003800000 */
.L_x_87:
[----:B------:R-:W-:Y:S05]  /*3bf0*/  @!P1 BRA `(.L_x_89) ;  /* 0x0000000800a89947 */ /* 0x000fea0003800000 */
[----:B0----5:R-:W-:-:S04]  /*3c00*/  IMAD.U32 R4, R75, 0x10000, RZ ;  /* 0x000100004b047824 */ /* 0x021fc800078e00ff */
[----:B------:R-:W-:-:S04]  /*3c10*/  FMUL R4, R4, R57 ;  /* 0x0000003904047220 */ /* 0x000fc80000400000 */
[----:B------:R-:W-:-:S05]  /*3c20*/  FFMA R4, R39, R56, R4 ;  /* 0x0000003827047223 */ /* 0x000fca0000000004 */
[----:B------:R-:W-:-:S05]  /*3c30*/  F2FP.BF16.F32.PACK_AB R4, RZ, R4 ;  /* 0x00000004ff04723e */ /* 0x000fca00000010ff */
[----:B------:R0:W-:Y:S01]  /*3c40*/  STG.E.U16 desc[UR36][R6.64+0x32], R4 ;  /* 0x0000320406007986 */ /* 0x0001e2000c101524 */
[----:B------:R-:W-:Y:S05]  /*3c50*/  BRA `(.L_x_89) ;  /* 0x0000000800907947 */ /* 0x000fea0003800000 */
.L_x_30:
[----:B------:R-:W-:Y:S01]  /*3c60*/  ULDC.64 UR4, c[0x0][0x5c0] ;  /* 0x0001700000047ab9 */ /* 0x000fe20000000a00 */
[----:B------:R-:W-:Y:S01]  /*3c70*/  ISETP.GT.AND P5, PT, R3, 0x1, P3 ;  /* 0x000000010300780c */ /* 0x000fe20001fa4270 */
[-C--:B------:R-:W-:Y:S01]  /*3c80*/  FMUL R40, R40, R56.reuse ;  /* 0x0000003828287220 */ /* 0x080fe20000400000 */
[----:B------:R-:W-:Y:S01]  /*3c90*/  LEA R6, P1, R70, UR4, 0x1 ;  /* 0x0000000446067c11 */ /* 0x000fe2000f8208ff */
[-C--:B------:R-:W-:Y:S01]  /*3ca0*/  FMUL R41, R41, R56.reuse ;  /* 0x0000003829297220 */ /* 0x080fe20000400000 */
[C---:B------:R-:W-:Y:S01]  /*3cb0*/  IMAD.SHL.U32 R21, R4.reuse, 0x10, RZ ;  /* 0x0000001004157824 */ /* 0x040fe200078e00ff */
[----:B------:R-:W-:Y:S01]  /*3cc0*/  SHF.L.U64.HI R15, R4, 0x4, R5 ;  /* 0x00000004040f7819 */ /* 0x000fe20000010205 */
[-C--:B------:R-:W-:Y:S01]  /*3cd0*/  FMUL R42, R42, R56.reuse ;  /* 0x000000382a2a7220 */ /* 0x080fe20000400000 */
[----:B------:R-:W-:Y:S01]  /*3ce0*/  LEA.HI.X R7, R70, UR5, R73, 0x1, P1 ;  /* 0x0000000546077c11 */ /* 0x000fe200088f0c49 */
[-C--:B------:R-:W-:Y:S01]  /*3cf0*/  FMUL R43, R43, R56.reuse ;  /* 0x000000382b2b7220 */ /* 0x080fe20000400000 */
[----:B------:R-:W-:Y:S01]  /*3d00*/  ISETP.GT.AND P1, PT, R64, 0x8, PT ;  /* 0x000000084000780c */ /* 0x000fe20003f24270 */
[----:B------:R-:W-:Y:S01]  /*3d10*/  FMUL R44, R44, R56 ;  /* 0x000000382c2c7220 */ /* 0x000fe20000400000 */
[----:B------:R-:W-:Y:S01]  /*3d20*/  F2FP.BF16.F32.PACK_AB R40, RZ, R40 ;  /* 0x00000028ff28723e */ /* 0x000fe200000010ff */
[-C--:B------:R-:W-:Y:S01]  /*3d30*/  FMUL R45, R45, R56.reuse ;  /* 0x000000382d2d7220 */ /* 0x080fe20000400000 */
[----:B------:R-:W-:Y:S01]  /*3d40*/  F2FP.BF16.F32.PACK_AB R41, RZ, R41 ;  /* 0x00000029ff29723e */ /* 0x000fe200000010ff */
[----:B------:R-:W-:Y:S01]  /*3d50*/  FMUL R46, R46, R56 ;  /* 0x000000382e2e7220 */ /* 0x000fe20000400000 */
[----:B------:R-:W-:Y:S01]  /*3d60*/  IADD3 R8, P4, R21, R6, RZ ;  /* 0x0000000615087210 */ /* 0x000fe20007f9e0ff */
[----:B------:R-:W-:Y:S01]  /*3d70*/  @P0 STG.E.U16 desc[UR36][R6.64], R40 ;  /* 0x0000002806000986 */ /* 0x000fe2000c101524 */
[----:B------:R-:W-:Y:S01]  /*3d80*/  ISETP.GT.AND P2, PT, R3, RZ, P1 ;  /* 0x000000ff0300720c */ /* 0x000fe20000f44270 */
[-C--:B------:R-:W-:Y:S01]  /*3d90*/  FMUL R47, R47, R56.reuse ;  /* 0x000000382f2f7220 */ /* 0x080fe20000400000 */
[----:B------:R-:W-:Y:S01]  /*3da0*/  ISETP.GT.AND P0, PT, R3, 0x1, P1 ;  /* 0x000000010300780c */ /* 0x000fe20000f04270 */
[----:B------:R-:W-:Y:S01]  /*3db0*/  @P5 STG.E.U16 desc[UR36][R6.64+0x2], R41 ;  /* 0x0000022906005986 */ /* 0x000fe2000c101524 */
[----:B------:R-:W-:Y:S01]  /*3dc0*/  IMAD.X R9, R15, 0x1, R7, P4 ;  /* 0x000000010f097824 */ /* 0x000fe200020e0607 */
[C---:B------:R-:W-:Y:S01]  /*3dd0*/  ISETP.GT.AND P4, PT, R3.reuse, 0x8, P3 ;  /* 0x000000080300780c */ /* 0x040fe20001f84270 */
[-C--:B------:R-:W-:Y:S01]  /*3de0*/  FMUL R48, R48, R56.reuse ;  /* 0x0000003830307220 */ /* 0x080fe20000400000 */
[----:B------:R-:W-:Y:S01]  /*3df0*/  ISETP.GT.AND P5, PT, R3, 0x9, P3 ;  /* 0x000000090300780c */ /* 0x000fe20001fa4270 */
[----:B------:R-:W-:Y:S01]  /*3e00*/  FMUL R49, R49, R56 ;  /* 0x0000003831317220 */ /* 0x000fe20000400000 */
[----:B------:R-:W-:Y:S01]  /*3e10*/  F2FP.BF16.F32.PACK_AB R42, RZ, R42 ;  /* 0x0000002aff2a723e */ /* 0x000fe200000010ff */
[-C--:B------:R-:W-:Y:S01]  /*3e20*/  FMUL R50, R50, R56.reuse ;  /* 0x0000003832327220 */ /* 0x080fe20000400000 */
[----:B------:R-:W-:Y:S01]  /*3e30*/  F2FP.BF16.F32.PACK_AB R43, RZ, R43 ;  /* 0x0000002bff2b723e */ /* 0x000fe200000010ff */
[----:B------:R-:W-:Y:S01]  /*3e40*/  FMUL R51, R51, R56 ;  /* 0x0000003833337220 */ /* 0x000fe20000400000 */
[----:B------:R-:W-:Y:S01]  /*3e50*/  F2FP.BF16.F32.PACK_AB R44, RZ, R44 ;  /* 0x0000002cff2c723e */ /* 0x000fe200000010ff */
[----:B------:R-:W-:Y:S01]  /*3e60*/  @P2 STG.E.U16 desc[UR36][R8.64], R42 ;  /* 0x0000002a08002986 */ /* 0x000fe2000c101524 */
[----:B------:R-:W-:Y:S01]  /*3e70*/  F2FP.BF16.F32.PACK_AB R45, RZ, R45 ;  /* 0x0000002dff2d723e */ /* 0x000fe200000010ff */
[-C--:B------:R-:W-:Y:S01]  /*3e80*/  FMUL R53, R53, R56.reuse ;  /* 0x0000003835357220 */ /* 0x080fe20000400000 */
[C---:B------:R-:W-:Y:S01]  /*3e90*/  ISETP.GT.AND P2, PT, R3.reuse, 0x8, P1 ;  /* 0x000000080300780c */ /* 0x040fe20000f44270 */
[----:B------:R-:W-:Y:S01]  /*3ea0*/  @P0 STG.E.U16 desc[UR36][R8.64+0x2], R43 ;  /* 0x0000022b08000986 */ /* 0x000fe2000c101524 */
[C---:B------:R-:W-:Y:S01]  /*3eb0*/  ISETP.GT.AND P0, PT, R3.reuse, 0x9, P1 ;  /* 0x000000090300780c */ /* 0x040fe20000f04270 */
[----:B------:R-:W-:Y:S01]  /*3ec0*/  FMUL R52, R52, R56 ;  /* 0x0000003834347220 */ /* 0x000fe20000400000 */
[----:B------:R-:W-:Y:S01]  /*3ed0*/  F2FP.BF16.F32.PACK_AB R46, RZ, R46 ;  /* 0x0000002eff2e723e */ /* 0x000fe200000010ff */
[----:B------:R-:W-:Y:S01]  /*3ee0*/  @P4 STG.E.U16 desc[UR36][R6.64+0x10], R44 ;  /* 0x0000102c06004986 */ /* 0x000fe2000c101524 */
[C---:B------:R-:W-:Y:S01]  /*3ef0*/  ISETP.GT.AND P4, PT, R3.reuse, 0x10, P3 ;  /* 0x000000100300780c */ /* 0x040fe20001f84270 */
[-C--:B------:R-:W-:Y:S01]  /*3f00*/  FMUL R54, R54, R56.reuse ;  /* 0x0000003836367220 */ /* 0x080fe20000400000 */
[----:B------:R-:W-:Y:S01]  /*3f10*/  F2FP.BF16.F32.PACK_AB R47, RZ, R47 ;  /* 0x0000002fff2f723e */ /* 0x000fe200000010ff */
[----:B------:R-:W-:Y:S01]  /*3f20*/  @P5 STG.E.U16 desc[UR36][R6.64+0x12], R45 ;  /* 0x0000122d06005986 */ /* 0x000fe2000c101524 */
[----:B------:R-:W-:Y:S01]  /*3f30*/  ISETP.GT.AND P5, PT, R3, 0x11, P3 ;  /* 0x000000110300780c */ /* 0x000fe20001fa4270 */
[----:B------:R-:W-:Y:S01]  /*3f40*/  FMUL R55, R55, R56 ;  /* 0x0000003837377220 */ /* 0x000fe20000400000 */
[----:B------:R-:W-:Y:S01]  /*3f50*/  F2FP.BF16.F32.PACK_AB R48, RZ, R48 ;  /* 0x00000030ff30723e */ /* 0x000fe200000010ff */
[----:B------:R-:W-:Y:S01]  /*3f60*/  @P2 STG.E.U16 desc[UR36][R8.64+0x10], R46 ;  /* 0x0000102e08002986 */ /* 0x000fe2000c101524 */
[----:B------:R-:W-:Y:S01]  /*3f70*/  F2FP.BF16.F32.PACK_AB R49, RZ, R49 ;  /* 0x00000031ff31723e */ /* 0x000fe200000010ff */
[----:B------:R-:W-:Y:S01]  /*3f80*/  FMUL R24, R24, R56 ;  /* 0x0000003818187220 */ /* 0x000fe20000400000 */
[----:B------:R-:W-:Y:S01]  /*3f90*/  ISETP.GT.AND P2, PT, R3, 0x10, P1 ;  /* 0x000000100300780c */ /* 0x000fe20000f44270 */
[----:B------:R-:W-:Y:S01]  /*3fa0*/  @P0 STG.E.U16 desc[UR36][R8.64+0x12], R47 ;  /* 0x0000122f08000986 */ /* 0x000fe2000c101524 */
[----:B------:R-:W-:Y:S01]  /*3fb0*/  F2FP.BF16.F32.PACK_AB R50, RZ, R50 ;  /* 0x00000032ff32723e */ /* 0x000fe200000010ff */
[----:B------:R-:W-:Y:S01]  /*3fc0*/  IMAD R13, R5, 0xf0, RZ ;  /* 0x000000f0050d7824 */ /* 0x000fe200078e02ff */
[----:B------:R-:W-:Y:S01]  /*3fd0*/  F2FP.BF16.F32.PACK_AB R51, RZ, R51 ;  /* 0x00000033ff33723e */ /* 0x000fe200000010ff */
[----:B------:R-:W-:Y:S01]  /*3fe0*/  @P4 STG.E.U16 desc[UR36][R6.64+0x20], R48 ;  /* 0x0000203006004986 */ /* 0x000fe2000c101524 */
[C---:B------:R-:W-:Y:S01]  /*3ff0*/  ISETP.GT.AND P4, PT, R3.reuse, 0x11, P1 ;  /* 0x000000110300780c */ /* 0x040fe20000f84270 */
[----:B------:R-:W-:Y:S01]  /*4000*/  IMAD.WIDE.U32 R10, R4, 0xf0, R8 ;  /* 0x000000f0040a7825 */ /* 0x000fe200078e0008 */
[----:B------:R-:W-:Y:S01]  /*4010*/  F2FP.BF16.F32.PACK_AB R53, RZ, R53 ;  /* 0x00000035ff35723e */ /* 0x000fe200000010ff */
[----:B------:R-:W-:Y:S01]  /*4020*/  @P5 STG.E.U16 desc[UR36][R6.64+0x22], R49 ;  /* 0x0000223106005986 */ /* 0x000fe2000c101524 */
[----:B------:R-:W-:Y:S01]  /*4030*/  ISETP.GT.AND P5, PT, R3, 0x18, P3 ;  /* 0x000000180300780c */ /* 0x000fe20001fa4270 */
[----:B------:R-:W-:Y:S01]  /*4040*/  IMAD.IADD R5, R11, 0x1, R13 ;  /* 0x000000010b057824 */ /* 0x000fe200078e020d */
[----:B------:R-:W-:Y:S01]  /*4050*/  ISETP.GT.AND P3, PT, R3, 0x19, P3 ;  /* 0x000000190300780c */ /* 0x000fe20001f64270 */
[----:B------:R-:W-:Y:S01]  /*4060*/  @P2 STG.E.U16 desc[UR36][R8.64+0x20], R50 ;  /* 0x0000203208002986 */ /* 0x000fe2000c101524 */
[----:B------:R-:W-:Y:S01]  /*4070*/  ISETP.GT.AND P2, PT, R64, 0x80, PT ;  /* 0x000000804000780c */ /* 0x000fe20003f44270 */
[----:B------:R-:W-:Y:S01]  /*4080*/  FMUL R25, R25, R56 ;  /* 0x0000003819197220 */ /* 0x000fe20000400000 */
[----:B------:R-:W-:Y:S01]  /*4090*/  F2FP.BF16.F32.PACK_AB R52, RZ, R52 ;  /* 0x00000034ff34723e */ /* 0x000fe200000010ff */
[----:B------:R-:W-:Y:S01]  /*40a0*/  FMUL R26, R26, R56 ;  /* 0x000000381a1a7220 */ /* 0x000fe20000400000 */
[----:B------:R-:W-:Y:S01]  /*40b0*/  F2FP.BF16.F32.PACK_AB R54, RZ, R54 ;  /* 0x00000036ff36723e */ /* 0x000fe200000010ff */
[----:B------:R-:W-:Y:S01]  /*40c0*/  @P4 STG.E.U16 desc[UR36][R8.64+0x22], R51 ;  /* 0x0000223308004986 */ /* 0x000fe2000c101524 */
[----:B------:R-:W-:Y:S01]  /*40d0*/  ISETP.GT.AND P4, PT, R3, 0x18, P1 ;  /* 0x000000180300780c */ /* 0x000fe20000f84270 */
[-C--:B------:R-:W-:Y:S01]  /*40e0*/  FMUL R27, R27, R56.reuse ;  /* 0x000000381b1b7220 */ /* 0x080fe20000400000 */
[C---:B------:R-:W-:Y:S01]  /*40f0*/  ISETP.GT.AND P1, PT, R3.reuse, 0x19, P1 ;  /* 0x000000190300780c */ /* 0x040fe20000f24270 */
[----:B------:R-:W-:Y:S01]  /*4100*/  @P5 STG.E.U16 desc[UR36][R6.64+0x30], R52 ;  /* 0x0000303406005986 */ /* 0x000fe2000c101524 */
[C---:B------:R-:W-:Y:S01]  /*4110*/  ISETP.GT.AND P5, PT, R3.reuse, 0x1, P2 ;  /* 0x000000010300780c */ /* 0x040fe200017a4270 */
[-C--:B------:R-:W-:Y:S01]  /*4120*/  FMUL R28, R28, R56.reuse ;  /* 0x000000381c1c7220 */ /* 0x080fe20000400000 */
[----:B------:R-:W-:Y:S01]  /*4130*/  F2FP.BF16.F32.PACK_AB R55, RZ, R55 ;  /* 0x00000037ff37723e */ /* 0x000fe200000010ff */
[----:B------:R0:W-:Y:S01]  /*4140*/  @P3 STG.E.U16 desc[UR36][R6.64+0x32], R53 ;  /* 0x0000323506003986 */ /* 0x0001e2000c101524 */
[----:B------:R-:W-:Y:S01]  /*4150*/  ISETP.GT.AND P3, PT, R3, RZ, P2 ;  /* 0x000000ff0300720c */ /* 0x000fe20001764270 */
[----:B------:R-:W-:Y:S01]  /*4160*/  FMUL R29, R29, R56 ;  /* 0x000000381d1d7220 */ /* 0x000fe20000400000 */
[----:B------:R-:W-:Y:S01]  /*4170*/  F2FP.BF16.F32.PACK_AB R24, RZ, R24 ;  /* 0x00000018ff18723e */ /* 0x000fe200000010ff */
[-C--:B------:R-:W-:Y:S01]  /*4180*/  FMUL R30, R30, R56.reuse ;  /* 0x000000381e1e7220 */ /* 0x080fe20000400000 */
[----:B------:R-:W-:Y:S01]  /*4190*/  ISETP.GT.AND P0, PT, R64, 0x88, PT ;  /* 0x000000884000780c */ /* 0x000fe20003f04270 */
[----:B------:R-:W-:Y:S01]  /*41a0*/  @P4 STG.E.U16 desc[UR36][R8.64+0x30], R54 ;  /* 0x0000303608004986 */ /* 0x000fe2000c101524 */
[----:B------:R-:W-:Y:S01]  /*41b0*/  F2FP.BF16.F32.PACK_AB R25, RZ, R25 ;  /* 0x00000019ff19723e */ /* 0x000fe200000010ff */
[----:B------:R-:W-:Y:S01]  /*41c0*/  FMUL R31, R31, R56 ;  /* 0x000000381f1f7220 */ /* 0x000fe20000400000 */
[C---:B------:R-:W-:Y:S01]  /*41d0*/  ISETP.GT.AND P4, PT, R3.reuse, 0x8, P2 ;  /* 0x000000080300780c */ /* 0x040fe20001784270 */
[----:B------:R-:W-:Y:S01]  /*41e0*/  @P1 STG.E.U16 desc[UR36][R8.64+0x32], R55 ;  /* 0x0000323708001986 */ /* 0x000fe2000c101524 */
[----:B------:R-:W-:Y:S01]  /*41f0*/  ISETP.GT.AND P1, PT, R3, RZ, P0 ;  /* 0x000000ff0300720c */ /* 0x000fe20000724270 */
[----:B0-----:R-:W-:Y:S01]  /*4200*/  IMAD.IADD R7, R13, 0x1, R11 ;  /* 0x000000010d077824 */ /* 0x001fe200078e020b */
[----:B------:R-:W-:Y:S01]  /*4210*/  F2FP.BF16.F32.PACK_AB R26, RZ, R26 ;  /* 0x0000001aff1a723e */ /* 0x000fe200000010ff */
[--C-:B------:R-:W-:Y:S01]  /*4220*/  @P3 IMAD.MOV.U32 R4, RZ, RZ, R10.reuse ;  /* 0x000000ffff043224 */ /* 0x100fe200078e000a */
[----:B------:R-:W-:Y:S01]  /*4230*/  F2FP.BF16.F32.PACK_AB R27, RZ, R27 ;  /* 0x0000001bff1b723e */ /* 0x000fe200000010ff */
[----:B------:R-:W-:Y:S01]  /*4240*/  FMUL R32, R32, R56 ;  /* 0x0000003820207220 */ /* 0x000fe20000400000 */
[----:B------:R-:W-:Y:S01]  /*4250*/  F2FP.BF16.F32.PACK_AB R28, RZ, R28 ;  /* 0x0000001cff1c723e */ /* 0x000fe200000010ff */
[-C--:B------:R-:W-:Y:S01]  /*4260*/  FMUL R33, R33, R56.reuse ;  /* 0x0000003821217220 */ /* 0x080fe20000400000 */
[----:B------:R0:W-:Y:S01]  /*4270*/  @P3 STG.E.U16 desc[UR36][R4.64], R24 ;  /* 0x0000001804003986 */ /* 0x0001e2000c101524 */
[----:B------:R-:W-:Y:S01]  /*4280*/  ISETP.GT.AND P3, PT, R3, 0x1, P0 ;  /* 0x000000010300780c */ /* 0x000fe20000764270 */
[-C--:B------:R-:W-:Y:S01]  /*4290*/  FMUL R34, R34, R56.reuse ;  /* 0x0000003822227220 */ /* 0x080fe20000400000 */
[--C-:B------:R-:W-:Y:S01]  /*42a0*/  @P4 IMAD.MOV.U32 R6, RZ, RZ, R10.reuse ;  /* 0x000000ffff064224 */ /* 0x100fe200078e000a */
[----:B------:R-:W-:Y:S01]  /*42b0*/  F2FP.BF16.F32.PACK_AB R29, RZ, R29 ;  /* 0x0000001dff1d723e */ /* 0x000fe200000010ff */
[----:B------:R-:W-:Y:S01]  /*42c0*/  FMUL R35, R35, R56 ;  /* 0x0000003823237220 */ /* 0x000fe20000400000 */
[----:B------:R-:W-:Y:S01]  /*42d0*/  F2FP.BF16.F32.PACK_AB R30, RZ, R30 ;  /* 0x0000001eff1e723e */ /* 0x000fe200000010ff */
[-C--:B------:R-:W-:Y:S01]  /*42e0*/  FMUL R36, R36, R56.reuse ;  /* 0x0000003824247220 */ /* 0x080fe20000400000 */
[----:B------:R-:W-:Y:S01]  /*42f0*/  F2FP.BF16.F32.PACK_AB R31, RZ, R31 ;  /* 0x0000001fff1f723e */ /* 0x000fe200000010ff */
[----:B------:R-:W-:Y:S01]  /*4300*/  FMUL R37, R37, R56 ;  /* 0x0000003825257220 */ /* 0x000fe20000400000 */
[----:B------:R-:W-:Y:S01]  /*4310*/  F2FP.BF16.F32.PACK_AB R32, RZ, R32 ;  /* 0x00000020ff20723e */ /* 0x000fe200000010ff */
[-C--:B------:R-:W-:Y:S01]  /*4320*/  FMUL R38, R38, R56.reuse ;  /* 0x0000003826267220 */ /* 0x080fe20000400000 */
[----:B0-----:R-:W-:Y:S01]  /*4330*/  @P5 IMAD.MOV.U32 R4, RZ, RZ, R10 ;  /* 0x000000ffff045224 */ /* 0x001fe200078e000a */
[----:B------:R-:W-:Y:S01]  /*4340*/  F2FP.BF16.F32.PACK_AB R33, RZ, R33 ;  /* 0x00000021ff21723e */ /* 0x000fe200000010ff */
[----:B------:R-:W-:Y:S01]  /*4350*/  FMUL R39, R39, R56 ;  /* 0x0000003827277220 */ /* 0x000fe20000400000 */
[----:B------:R-:W-:-:S02]  /*4360*/  F2FP.BF16.F32.PACK_AB R34, RZ, R34 ;  /* 0x00000022ff22723e */ /* 0x000fc400000010ff */
[----:B------:R0:W-:Y:S01]  /*4370*/  @P5 STG.E.U16 desc[UR36][R4.64+0x2], R25 ;  /* 0x0000021904005986 */ /* 0x0001e2000c101524 */
[----:B------:R-:W-:Y:S02]  /*4380*/  F2FP.BF16.F32.PACK_AB R35, RZ, R35 ;  /* 0x00000023ff23723e */ /* 0x000fe400000010ff */
[----:B------:R-:W-:Y:S02]  /*4390*/  F2FP.BF16.F32.PACK_AB R36, RZ, R36 ;  /* 0x00000024ff24723e */ /* 0x000fe400000010ff */
[----:B------:R-:W-:Y:S02]  /*43a0*/  F2FP.BF16.F32.PACK_AB R37, RZ, R37 ;  /* 0x00000025ff25723e */ /* 0x000fe400000010ff */
[----:B------:R-:W-:Y:S02]  /*43b0*/  F2FP.BF16.F32.PACK_AB R38, RZ, R38 ;  /* 0x00000026ff26723e */ /* 0x000fe400000010ff */
[----:B------:R-:W-:Y:S02]  /*43c0*/  F2FP.BF16.F32.PACK_AB R39, RZ, R39 ;  /* 0x00000027ff27723e */ /* 0x000fe400000010ff */
[----:B0-----:R-:W-:-:S05]  /*43d0*/  IADD3 R4, P5, R21, R10, RZ ;  /* 0x0000000a15047210 */ /* 0x001fca0007fbe0ff */
[----:B------:R-:W-:Y:S01]  /*43e0*/  IMAD.X R5, R15, 0x1, R5, P5 ;  /* 0x000000010f057824 */ /* 0x000fe200028e0605 */
[----:B------:R-:W-:-:S04]  /*43f0*/  ISETP.GT.AND P5, PT, R3, 0x9, P0 ;  /* 0x000000090300780c */ /* 0x000fc800007a4270 */
[----:B------:R-:W-:Y:S01]  /*4400*/  @P1 STG.E.U16 desc[UR36][R4.64], R26 ;  /* 0x0000001a04001986 */ /* 0x000fe2000c101524 */
[----:B------:R-:W-:-:S03]  /*4410*/  ISETP.GT.AND P1, PT, R3, 0x9, P2 ;  /* 0x000000090300780c */ /* 0x000fc60001724270 */
[----:B------:R0:W-:Y:S01]  /*4420*/  @P3 STG.E.U16 desc[UR36][R4.64+0x2], R27 ;  /* 0x0000021b04003986 */ /* 0x0001e2000c101524 */
[----:B------:R-:W-:-:S03]  /*4430*/  ISETP.GT.AND P3, PT, R3, 0x8, P0 ;  /* 0x000000080300780c */ /* 0x000fc60000764270 */
[----:B------:R-:W-:Y:S01]  /*4440*/  @P4 STG.E.U16 desc[UR36][R6.64+0x10], R28 ;  /* 0x0000101c06004986 */ /* 0x000fe2000c101524 */
[----:B------:R-:W-:-:S05]  /*4450*/  IADD3 R8, P4, R21, R10, RZ ;  /* 0x0000000a15087210 */ /* 0x000fca0007f9e0ff */
[----:B------:R-:W-:Y:S01]  /*4460*/  IMAD.X R9, R7, 0x1, R15, P4 ;  /* 0x0000000107097824 */ /* 0x000fe200020e060f */
[----:B------:R-:W-:Y:S01]  /*4470*/  ISETP.GT.AND P4, PT, R3, 0x10, P2 ;  /* 0x000000100300780c */ /* 0x000fe20001784270 */
[----:B0-----:R-:W-:Y:S01]  /*4480*/  @P1 IMAD.MOV.U32 R4, RZ, RZ, R10 ;  /* 0x000000ffff041224 */ /* 0x001fe200078e000a */
[----:B------:R-:W-:-:S05]  /*4490*/  @P1 MOV R5, R7 ;  /* 0x0000000700051202 */ /* 0x000fca0000000f00 */
[----:B------:R0:W-:Y:S01]  /*44a0*/  @P1 STG.E.U16 desc[UR36][R4.64+0x12], R29 ;  /* 0x0000121d04001986 */ /* 0x0001e2000c101524 */
[----:B------:R-:W-:-:S03]  /*44b0*/  ISETP.GT.AND P1, PT, R3, 0x18, P2 ;  /* 0x000000180300780c */ /* 0x000fc60001724270 */
[----:B------:R-:W-:Y:S01]  /*44c0*/  @P3 STG.E.U16 desc[UR36][R8.64+0x10], R30 ;  /* 0x0000101e08003986 */ /* 0x000fe2000c101524 */
[C---:B------:R-:W-:Y:S02]  /*44d0*/  ISETP.GT.AND P3, PT, R3.reuse, 0x11, P2 ;  /* 0x000000110300780c */ /* 0x040fe40001764270 */
[----:B------:R-:W-:Y:S01]  /*44e0*/  ISETP.GT.AND P2, PT, R3, 0x19, P2 ;  /* 0x000000190300780c */ /* 0x000fe20001744270 */
[----:B0-----:R-:W-:Y:S02]  /*44f0*/  @P5 IMAD.MOV.U32 R4, RZ, RZ, R8 ;  /* 0x000000ffff045224 */ /* 0x001fe400078e0008 */
[----:B------:R-:W-:-:S04]  /*4500*/  @P5 IMAD.MOV.U32 R5, RZ, RZ, R9 ;  /* 0x000000ffff055224 */ /* 0x000fc800078e0009 */
[----:B------:R-:W-:Y:S01]  /*4510*/  @P1 IMAD.MOV.U32 R6, RZ, RZ, R10 ;  /* 0x000000ffff061224 */ /* 0x000fe200078e000a */
[----:B------:R0:W-:Y:S01]  /*4520*/  @P5 STG.E.U16 desc[UR36][R4.64+0x12], R31 ;  /* 0x0000121f04005986 */ /* 0x0001e2000c101524 */
[----:B------:R-:W-:-:S04]  /*4530*/  ISETP.GT.AND P5, PT, R3, 0x10, P0 ;  /* 0x000000100300780c */ /* 0x000fc800007a4270 */
[--C-:B------:R-:W-:Y:S02]  /*4540*/  @P2 IMAD.MOV.U32 R11, RZ, RZ, R7.reuse ;  /* 0x000000ffff0b2224 */ /* 0x100fe400078e0007 */
[----:B0-----:R-:W-:Y:S02]  /*4550*/  @P4 IMAD.MOV.U32 R4, RZ, RZ, R10 ;  /* 0x000000ffff044224 */ /* 0x001fe400078e000a */
[----:B------:R-:W-:-:S05]  /*4560*/  @P4 IMAD.MOV.U32 R5, RZ, RZ, R7 ;  /* 0x000000ffff054224 */ /* 0x000fca00078e0007 */
[----:B------:R0:W-:Y:S01]  /*4570*/  @P4 STG.E.U16 desc[UR36][R4.64+0x20], R32 ;  /* 0x0000202004004986 */ /* 0x0001e2000c101524 */
[----:B------:R-:W-:Y:S01]  /*4580*/  ISETP.GT.AND P4, PT, R3, 0x11, P0 ;  /* 0x000000110300780c */ /* 0x000fe20000784270 */
[----:B0-----:R-:W-:Y:S02]  /*4590*/  @P3 IMAD.MOV.U32 R4, RZ, RZ, R10 ;  /* 0x000000ffff043224 */ /* 0x001fe400078e000a */
[----:B------:R-:W-:-:S05]  /*45a0*/  @P3 IMAD.MOV.U32 R5, RZ, RZ, R7 ;  /* 0x000000ffff053224 */ /* 0x000fca00078e0007 */
[----:B------:R0:W-:Y:S01]  /*45b0*/  @P3 STG.E.U16 desc[UR36][R4.64+0x22], R33 ;  /* 0x0000222104003986 */ /* 0x0001e2000c101524 */
[C---:B------:R-:W-:Y:S02]  /*45c0*/  ISETP.GT.AND P3, PT, R3.reuse, 0x18, P0 ;  /* 0x000000180300780c */ /* 0x040fe40000764270 */
[----:B------:R-:W-:Y:S01]  /*45d0*/  ISETP.GT.AND P0, PT, R3, 0x19, P0 ;  /* 0x000000190300780c */ /* 0x000fe20000704270 */
[----:B0-----:R-:W-:Y:S02]  /*45e0*/  @P5 IMAD.MOV.U32 R4, RZ, RZ, R8 ;  /* 0x000000ffff045224 */ /* 0x001fe400078e0008 */
[----:B------:R-:W-:-:S05]  /*45f0*/  @P5 IMAD.MOV.U32 R5, RZ, RZ, R9 ;  /* 0x000000ffff055224 */ /* 0x000fca00078e0009 */
[----:B------:R0:W-:Y:S02]  /*4600*/  @P5 STG.E.U16 desc[UR36][R4.64+0x20], R34 ;  /* 0x0000202204005986 */ /* 0x0001e4000c101524 */
[----:B0-----:R-:W-:Y:S02]  /*4610*/  @P4 IMAD.MOV.U32 R4, RZ, RZ, R8 ;  /* 0x000000ffff044224 */ /* 0x001fe400078e0008 */
[----:B------:R-:W-:-:S05]  /*4620*/  @P4 IMAD.MOV.U32 R5, RZ, RZ, R9 ;  /* 0x000000ffff054224 */ /* 0x000fca00078e0009 */
[----:B------:R0:W-:Y:S04]  /*4630*/  @P4 STG.E.U16 desc[UR36][R4.64+0x22], R35 ;  /* 0x0000222304004986 */ /* 0x0001e8000c101524 */
[----:B------:R1:W-:Y:S04]  /*4640*/  @P1 STG.E.U16 desc[UR36][R6.64+0x30], R36 ;  /* 0x0000302406001986 */ /* 0x0003e8000c101524 */
[----:B------:R1:W-:Y:S01]  /*4650*/  @P2 STG.E.U16 desc[UR36][R10.64+0x32], R37 ;  /* 0x000032250a002986 */ /* 0x0003e2000c101524 */
[----:B0-----:R-:W-:Y:S02]  /*4660*/  @P3 IMAD.MOV.U32 R4, RZ, RZ, R8 ;  /* 0x000000ffff043224 */ /* 0x001fe400078e0008 */
[----:B------:R-:W-:-:S05]  /*4670*/  @P3 IMAD.MOV.U32 R5, RZ, RZ, R9 ;  /* 0x000000ffff053224 */ /* 0x000fca00078e0009 */
[----:B------:R1:W-:Y:S04]  /*4680*/  @P3 STG.E.U16 desc[UR36][R4.64+0x30], R38 ;  /* 0x0000302604003986 */ /* 0x0003e8000c101524 */
[----:B------:R1:W-:Y:S02]  /*4690*/  @P0 STG.E.U16 desc[UR36][R8.64+0x32], R39 ;  /* 0x0000322708000986 */ /* 0x0003e4000c101524 */
.L_x_89:
[----:B------:R-:W-:Y:S05]  /*46a0*/  BSYNC B0 ;  /* 0x0000000000007941 */ /* 0x000fea0003800000 */
.L_x_29:
[----:B------:R-:W-:Y:S01]  /*46b0*/  ULDC UR4, c[0x0][0xc] ;  /* 0x0000030000047ab9 */ /* 0x000fe20000000800 */
[----:B------:R-:W-:Y:S01]  /*46c0*/  ULDC UR5, c[0x0][0x10] ;  /* 0x0000040000057ab9 */ /* 0x000fe20000000800 */
[----:B------:R-:W2:Y:S01]  /*46d0*/  LDC R3, c[0x0][0x14] ;  /* 0x00000500ff037b82 */ /* 0x000ea20000000800 */
[----:B------:R-:W-:Y:S01]  /*46e0*/  UIMAD.WIDE.U32 UR4, UR4, UR5, URZ ;  /* 0x00000005040472a5 */ /* 0x000fe2000f8e003f */
[----:B------:R-:W-:Y:S02]  /*46f0*/  IMAD.MOV.U32 R58, RZ, RZ, -0x1 ;  /* 0xffffffffff3a7424 */ /* 0x000fe400078e00ff */
[----:B------:R-:W-:-:S03]  /*4700*/  IMAD.MOV.U32 R23, RZ, RZ, -0x1 ;  /* 0xffffffffff177424 */ /* 0x000fc600078e00ff */
[----:B--2---:R-:W-:-:S04]  /*4710*/  IMAD.WIDE.U32 R16, R3, UR4, R16 ;  /* 0x0000000403107c25 */ /* 0x004fc8000f8e0010 */
[----:B------:R-:W-:Y:S01]  /*4720*/  IMAD R3, R3, UR5, RZ ;  /* 0x0000000503037c24 */ /* 0x000fe2000f8e02ff */
[----:B------:R-:W-:Y:S02]  /*4730*/  ULDC.64 UR4, c[0x0][0x650] ;  /* 0x0001940000047ab9 */ /* 0x000fe40000000a00 */
[----:B------:R-:W-:Y:S01]  /*4740*/  ISETP.GE.U32.AND P0, PT, R16, UR4, PT ;  /* 0x0000000410007c0c */ /* 0x000fe2000bf06070 */
[--C-:B------:R-:W-:Y:S01]  /*4750*/  IMAD.IADD R17, R17, 0x1, R3.reuse ;  /* 0x0000000111117824 */ /* 0x100fe200078e0203 */
[----:B------:R-:W-:-:S04]  /*4760*/  PRMT R3, RZ, 0x7610, R3 ;  /* 0x00007610ff037816 */ /* 0x000fc80000000003 */
[----:B------:R-:W-:-:S13]  /*4770*/  ISETP.GE.U32.AND.EX P0, PT, R17, UR5, PT, P0 ;  /* 0x0000000511007c0c */ /* 0x000fda000bf06100 */
[----:B------:R-:W-:Y:S05]  /*4780*/  @P0 BRA `(.L_x_90) ;  /* 0x0000000400640947 */ /* 0x000fea0003800000 */
[----:B------:R-:W2:Y:S01]  /*4790*/  S2R R12, SR_CTAID.X ;  /* 0x00000000000c7919 */ /* 0x000ea20000002500 */
[----:B01----:R-:W0:Y:S01]  /*47a0*/  LDC.64 R10, c[0x0][0x628] ;  /* 0x00018a00ff0a7b82 */ /* 0x003e220000000a00 */
[----:B------:R-:W-:Y:S01]  /*47b0*/  ULDC UR4, c[0x0][0x150] ;  /* 0x0000540000047ab9 */ /* 0x000fe20000000800 */
[----:B---34-:R-:W-:Y:S01]  /*47c0*/  IMAD.MOV.U32 R8, RZ, RZ, R16 ;  /* 0x000000ffff087224 */ /* 0x018fe200078e0010 */
[----:B------:R-:W1:Y:S01]  /*47d0*/  S2R R24, SR_CTAID.Y ;  /* 0x0000000000187919 */ /* 0x000e620000002600 */
[----:B------:R-:W-:-:S04]  /*47e0*/  IMAD.MOV.U32 R9, RZ, RZ, R17 ;  /* 0x000000ffff097224 */ /* 0x000fc800078e0011 */
[----:B------:R-:W3:Y:S08]  /*47f0*/  LDC R21, c[0x0][0x144] ;  /* 0x00005100ff157b82 */ /* 0x000ef00000000800 */
[----:B------:R-:W4:Y:S08]  /*4800*/  LDC R0, c[0x0][0x630] ;  /* 0x00018c00ff007b82 */ /* 0x000f300000000800 */
[----:B------:R-:W1:Y:S01]  /*4810*/  LDC.64 R14, c[0x0][0x620] ;  /* 0x00018800ff0e7b82 */ /* 0x000e620000000a00 */
[----:B0-----:R-:W-:-:S04]  /*4820*/  ISETP.NE.U32.AND P0, PT, R10, RZ, PT ;  /* 0x000000ff0a00720c */ /* 0x001fc80003f05070 */
[----:B------:R-:W-:Y:S02]  /*4830*/  ISETP.NE.AND.EX P0, PT, R11, RZ, PT, P0 ;  /* 0x000000ff0b00720c */ /* 0x000fe40003f05300 */
[----:B--2---:R-:W-:-:S05]  /*4840*/  I2FP.F32.U32 R3, R12 ;  /* 0x0000000c00037245 */ /* 0x004fca0000201000 */
[----:B------:R-:W-:-:S04]  /*4850*/  FMUL R3, R3, UR4 ;  /* 0x0000000403037c20 */ /* 0x000fc80008400000 */
[----:B------:R0:W2:Y:S02]  /*4860*/  F2I.U32.TRUNC.NTZ R20, R3 ;  /* 0x0000000300147305 */ /* 0x0000a4000020f000 */
[----:B---34-:R-:W-:Y:S05]  /*4870*/  @!P0 BRA `(.L_x_91) ;  /* 0x0000000000288947 */ /* 0x018fea0003800000 */
[----:B0-----:R-:W0:Y:S02]  /*4880*/  LDC R3, c[0x0][0x634] ;  /* 0x00018d00ff037b82 */ /* 0x001e240000000800 */
        /* <DEDUP_REMOVED lines=9> */
.L_x_91:
[----:B------:R-:W3:Y:S01]  /*4920*/  LDC.64 R28, c[0x0][0x640] ;  /* 0x00019000ff1c7b82 */ /* 0x000ee20000000a00 */
[-CC-:B------:R-:W-:Y:S01]  /*4930*/  SHF.R.U64 R23, R8, R0.reuse, R9.reuse ;  /* 0x0000000008177219 */ /* 0x180fe20000001209 */
[----:B--2---:R-:W-:Y:S01]  /*4940*/  IMAD.MOV R20, RZ, RZ, -R20 ;  /* 0x000000ffff147224 */ /* 0x004fe200078e0a14 */
[----:B------:R-:W-:Y:S01]  /*4950*/  SHF.R.U32.HI R0, RZ, R0, R9 ;  /* 0x00000000ff007219 */ /* 0x000fe20000011609 */
[----:B------:R-:W-:Y:S01]  /*4960*/  ULDC UR4, c[0x0][0x154] ;  /* 0x0000550000047ab9 */ /* 0x000fe20000000800 */
[----:B0-----:R-:W-:Y:S01]  /*4970*/  IADD3 R3, P0, RZ, -R23, RZ ;  /* 0x80000017ff037210 */ /* 0x001fe20007f1e0ff */
[----:B------:R-:W-:Y:S02]  /*4980*/  IMAD R21, R21, R20, R12 ;  /* 0x0000001415157224 */ /* 0x000fe400078e020c */
[----:B------:R-:W0:Y:S01]  /*4990*/  LDC R6, c[0x0][0x618] ;  /* 0x00018600ff067b82 */ /* 0x000e220000000800 */
[----:B------:R-:W-:Y:S02]  /*49a0*/  IMAD.MOV.U32 R7, RZ, RZ, 0x1 ;  /* 0x00000001ff077424 */ /* 0x000fe400078e00ff */
[----:B------:R-:W-:-:S04]  /*49b0*/  IMAD.X R5, RZ, RZ, ~R0, P0 ;  /* 0x000000ffff057224 */ /* 0x000fc800000e0e00 */
[-C--:B-1----:R-:W-:Y:S01]  /*49c0*/  IMAD R0, R5, R14.reuse, RZ ;  /* 0x0000000e05007224 */ /* 0x082fe200078e02ff */
[----:B------:R-:W1:Y:S01]  /*49d0*/  LDC R8, c[0x0][0x608] ;  /* 0x00018200ff087b82 */ /* 0x000e620000000800 */
[----:B------:R-:W-:-:S04]  /*49e0*/  IMAD.WIDE.U32 R4, R3, R14, R16 ;  /* 0x0000000e03047225 */ /* 0x000fc800078e0010 */
[----:B------:R-:W-:Y:S01]  /*49f0*/  IMAD R3, R3, R15, R0 ;  /* 0x0000000f03037224 */ /* 0x000fe200078e0200 */
[----:B------:R-:W-:Y:S02]  /*4a00*/  I2FP.F32.U32 R0, R24 ;  /* 0x0000001800007245 */ /* 0x000fe40000201000 */
[----:B------:R-:W2:Y:S01]  /*4a10*/  LDC R26, c[0x0][0x658] ;  /* 0x00019600ff1a7b82 */ /* 0x000ea20000000800 */
[----:B------:R-:W-:Y:S01]  /*4a20*/  IMAD.IADD R3, R5, 0x1, R3 ;  /* 0x0000000105037824 */ /* 0x000fe200078e0203 */
[----:B---3--:R-:W-:Y:S01]  /*4a30*/  ISETP.NE.U32.AND P0, PT, R28, RZ, PT ;  /* 0x000000ff1c00720c */ /* 0x008fe20003f05070 */
[----:B------:R-:W-:Y:S01]  /*4a40*/  FMUL R0, R0, UR4 ;  /* 0x0000000400007c20 */ /* 0x000fe20008400000 */
[----:B------:R-:W-:Y:S02]  /*4a50*/  IMAD.MOV.U32 R5, RZ, RZ, -0x1 ;  /* 0xffffffffff057424 */ /* 0x000fe400078e00ff */
[----:B------:R-:W-:Y:S01]  /*4a60*/  ISETP.NE.AND.EX P0, PT, R29, RZ, PT, P0 ;  /* 0x000000ff1d00720c */ /* 0x000fe20003f05300 */
[----:B------:R3:W4:Y:S01]  /*4a70*/  F2I.U32.TRUNC.NTZ R13, R0 ;  /* 0x00000000000d7305 */ /* 0x000722000020f000 */
[----:B------:R-:W3:Y:S01]  /*4a80*/  LDC R15, c[0x0][0x148] ;  /* 0x00005200ff0f7b82 */ /* 0x000ee20000000800 */
[----:B0-----:R-:W-:-:S02]  /*4a90*/  SHF.R.U64 R12, R4, R6, R3 ;  /* 0x00000006040c7219 */ /* 0x001fc40000001203 */
[----:B------:R-:W-:-:S05]  /*4aa0*/  SHF.R.U32.HI R3, RZ, R6, R3 ;  /* 0x00000006ff037219 */ /* 0x000fca0000011603 */
[----:B------:R-:W0:Y:S01]  /*4ab0*/  LDC R20, c[0x0][0x600] ;  /* 0x00018000ff147b82 */ /* 0x000e220000000800 */
[-CC-:B-1----:R-:W-:Y:S02]  /*4ac0*/  SHF.R.U64 R10, R12, R8.reuse, R3.reuse ;  /* 0x000000080c0a7219 */ /* 0x182fe40000001203 */
[----:B------:R-:W-:-:S05]  /*4ad0*/  SHF.R.U32.HI R3, RZ, R8, R3 ;  /* 0x00000008ff037219 */ /* 0x000fca0000011603 */
[----:B------:R-:W1:Y:S01]  /*4ae0*/  LDC R27, c[0x0][0x648] ;  /* 0x00019200ff1b7b82 */ /* 0x000e620000000800 */
[-C--:B--2---:R-:W-:Y:S02]  /*4af0*/  SHF.L.U32 R4, R5, R26.reuse, RZ ;  /* 0x0000001a05047219 */ /* 0x084fe400000006ff */
[-CC-:B------:R-:W-:Y:S02]  /*4b00*/  SHF.R.U64 R14, R10, R26.reuse, R3.reuse ;  /* 0x0000001a0a0e7219 */ /* 0x180fe40000001203 */
[----:B------:R-:W-:Y:S02]  /*4b10*/  SHF.R.U32.HI R5, RZ, R26, R3 ;  /* 0x0000001aff057219 */ /* 0x000fe40000011603 */
[----:B------:R-:W-:Y:S01]  /*4b20*/  LOP3.LUT R25, RZ, R4, RZ, 0x33, !PT ;  /* 0x00000004ff197212 */ /* 0x000fe200078e33ff */
[----:B------:R-:W2:Y:S01]  /*4b30*/  LDC R30, c[0x0][0x638] ;  /* 0x00018e00ff1e7b82 */ /* 0x000ea20000000800 */
[----:B------:R-:W-:Y:S01]  /*4b40*/  SHF.L.U32 R26, R7, R26, RZ ;  /* 0x0000001a071a7219 */ /* 0x000fe200000006ff */
[----:B------:R-:W-:-:S06]  /*4b50*/  IMAD.MOV.U32 R4, RZ, RZ, R14 ;  /* 0x000000ffff047224 */ /* 0x000fcc00078e000e */
[----:B------:R-:W0:Y:S01]  /*4b60*/  LDC R31, c[0x0][0x610] ;  /* 0x00018400ff1f7b82 */ /* 0x000e220000000800 */
[----:B----4-:R-:W-:Y:S05]  /*4b70*/  @!P0 BRA `(.L_x_92) ;  /* 0x0000000000288947 */ /* 0x010fea0003800000 */
[----:B------:R-:W4:Y:S02]  /*4b80*/  LDC R3, c[0x0][0x64c] ;  /* 0x00019300ff037b82 */ /* 0x000f240000000800 */
[----:B----4-:R-:W-:-:S04]  /*4b90*/  IADD3 R3, P0, R14, R3, RZ ;  /* 0x000000030e037210 */ /* 0x010fc80007f1e0ff */
[----:B------:R-:W-:-:S05]  /*4ba0*/  IADD3.X R11, RZ, R5, RZ, P0, !PT ;  /* 0x00000005ff0b7210 */ /* 0x000fca00007fe4ff */
[----:B------:R-:W-:-:S04]  /*4bb0*/  IMAD.WIDE.U32 R4, R11, R28, RZ ;  /* 0x0000001c0b047225 */ /* 0x000fc800078e00ff */
[----:B------:R-:W-:-:S04]  /*4bc0*/  IMAD.WIDE.U32 R6, P0, R3, R29, R4 ;  /* 0x0000001d03067225 */ /* 0x000fc80007800004 */
[----:B------:R-:W-:-:S04]  /*4bd0*/  IMAD.WIDE.U32 R4, R3, R28, RZ ;  /* 0x0000001c03047225 */ /* 0x000fc800078e00ff */
[----:B------:R-:W-:Y:S01]  /*4be0*/  IMAD.X R9, RZ, RZ, RZ, P0 ;  /* 0x000000ffff097224 */ /* 0x000fe200000e06ff */
[----:B------:R-:W-:Y:S01]  /*4bf0*/  IADD3 RZ, P0, R5, R6, RZ ;  /* 0x0000000605ff7210 */ /* 0x000fe20007f1e0ff */
[----:B------:R-:W-:-:S04]  /*4c00*/  IMAD.MOV.U32 R8, RZ, RZ, R7 ;  /* 0x000000ffff087224 */ /* 0x000fc800078e0007 */
[----:B------:R-:W-:-:S08]  /*4c10*/  IMAD.WIDE.U32.X R4, R11, R29, R8, P0 ;  /* 0x0000001d0b047225 */ /* 0x000fd000000e0408 */
.L_x_92:
[----:B------:R-:W-:Y:S01]  /*4c20*/  ISETP.NE.AND P0, PT, R2, 0x1, PT ;  /* 0x000000010200780c */ /* 0x000fe20003f05270 */
[----:B0-----:R-:W-:Y:S01]  /*4c30*/  VIADD R7, R20, 0xffffffff ;  /* 0xffffffff14077836 */ /* 0x001fe20000000000 */
[----:B-1-3--:R-:W-:Y:S01]  /*4c40*/  SHF.R.U64 R0, R4, R27, R5 ;  /* 0x0000001b04007219 */ /* 0x00afe20000001205 */
[----:B------:R-:W-:Y:S01]  /*4c50*/  IMAD.MOV R13, RZ, RZ, -R13 ;  /* 0x000000ffff0d7224 */ /* 0x000fe200078e0a0d */
[----:B------:R-:W-:Y:S01]  /*4c60*/  LOP3.LUT R5, R10, R25, RZ, 0xc0, !PT ;  /* 0x000000190a057212 */ /* 0x000fe200078ec0ff */
[----:B------:R-:W-:Y:S01]  /*4c70*/  IMAD.MOV.U32 R4, RZ, RZ, 0x1 ;  /* 0x00000001ff047424 */ /* 0x000fe200078e00ff */
[----:B------:R-:W-:Y:S01]  /*4c80*/  LOP3.LUT R12, R12, R7, RZ, 0xc0, !PT ;  /* 0x000000070c0c7212 */ /* 0x000fe200078ec0ff */
[----:B------:R-:W-:Y:S02]  /*4c90*/  IMAD.MOV R3, RZ, RZ, -R0 ;  /* 0x000000ffff037224 */ /* 0x000fe400078e0a00 */
[----:B------:R-:W-:Y:S02]  /*4ca0*/  IMAD R0, R26, R0, R5 ;  /* 0x000000001a007224 */ /* 0x000fe400078e0205 */
[----:B--2---:R-:W-:-:S02]  /*4cb0*/  IMAD R3, R3, R30, R14 ;  /* 0x0000001e03037224 */ /* 0x004fc400078e020e */
[----:B------:R-:W-:Y:S02]  /*4cc0*/  @P0 IMAD R21, R15, R13, R24 ;  /* 0x0000000d0f150224 */ /* 0x000fe400078e0218 */
[----:B------:R-:W-:Y:S01]  /*4cd0*/  IMAD R5, R3, R20, R12 ;  /* 0x0000001403057224 */ /* 0x000fe200078e020c */
[----:B------:R-:W-:Y:S01]  /*4ce0*/  PRMT R3, R4, 0x7610, R3 ;  /* 0x0000761004037816 */ /* 0x000fe20000000003 */
[----:B------:R-:W-:-:S05]  /*4cf0*/  IMAD R0, R0, R31, R21 ;  /* 0x0000001f00007224 */ /* 0x000fca00078e0215 */
[----:B------:R-:W-:Y:S02]  /*4d00*/  SEL R58, R5, R0, !P0 ;  /* 0x00000000053a7207 */ /* 0x000fe40004000000 */
[----:B------:R-:W-:-:S07]  /*4d10*/  SEL R0, R0, R5, !P0 ;  /* 0x0000000500007207 */ /* 0x000fce0004000000 */
.L_x_90:
[----:B------:R-:W-:Y:S01]  /*4d20*/  LOP3.LUT P0, RZ, R3, 0xff, RZ, 0xc0, !PT ;  /* 0x000000ff03ff7812 */ /* 0x000fe2000780c0ff */
[----:B------:R-:W-:-:S12]  /*4d30*/  IMAD.MOV.U32 R59, RZ, RZ, R0 ;  /* 0x000000ffff3b7224 */ /* 0x000fd800078e0000 */
[----:B------:R-:W-:Y:S05]  /*4d40*/  @P0 BRA `(.L_x_93) ;  /* 0xffffffc000a40947 */ /* 0x000fea000383ffff */
[----:B------:R-:W-:Y:S05]  /*4d50*/  EXIT ;  /* 0x000000000000794d */ /* 0x000fea0003800000 */
.L_x_4:
[----:B0-----:R-:W-:Y:S01]  /*4d60*/  ULDC.64 UR4, c[0x0][0x650] ;  /* 0x0001940000047ab9 */ /* 0x001fe20000000a00 */
        /* <DEDUP_REMOVED lines=25> */
.L_x_95:
[--C-:B------:R-:W-:Y:S01]  /*4f00*/  SHF.R.U64 R12, R10, R14, R11.reuse ;  /* 0x0000000e0a0c7219 */ /* 0x100fe2000000120b */
[----:B------:R-:W0:Y:S01]  /*4f10*/  LDC R22, c[0x0][0x618] ;  /* 0x00018600ff167b82 */ /* 0x000e220000000800 */
[----:B------:R-:W-:Y:S01]  /*4f20*/  I2FP.F32.U32 R6, R4 ;  /* 0x0000000400067245 */ /* 0x000fe20000201000 */
[----:B------:R-:W-:Y:S01]  /*4f30*/  ULDC UR4, c[0x0][0x150] ;  /* 0x0000540000047ab9 */ /* 0x000fe20000000800 */
[----:B------:R-:W-:Y:S02]  /*4f40*/  SHF.R.U32.HI R5, RZ, R14, R11 ;  /* 0x0000000eff057219 */ /* 0x000fe4000001160b */
[----:B------:R-:W-:Y:S01]  /*4f50*/  IADD3 R9, P0, RZ, -R12, RZ ;  /* 0x8000000cff097210 */ /* 0x000fe20007f1e0ff */
[----:B------:R-:W-:Y:S01]  /*4f60*/  FMUL R11, R6, UR4 ;  /* 0x00000004060b7c20 */ /* 0x000fe20008400000 */
[----:B------:R-:W-:Y:S01]  /*4f70*/  ULDC UR4, c[0x0][0x154] ;  /* 0x0000550000047ab9 */ /* 0x000fe20000000800 */
[----:B------:R-:W1:Y:S02]  /*4f80*/  LDC.64 R24, c[0x0][0x640] ;  /* 0x00019000ff187b82 */ /* 0x000e640000000a00 */
[----:B------:R-:W-:-:S02]  /*4f90*/  IMAD.X R5, RZ, RZ, ~R5, P0 ;  /* 0x000000ffff057224 */ /* 0x000fc400000e0e05 */
[----:B------:R-:W2:Y:S01]  /*4fa0*/  F2I.U32.TRUNC.NTZ R11, R11 ;  /* 0x0000000b000b7305 */ /* 0x000ea2000020f000 */
[----:B------:R-:W-:-:S03]  /*4fb0*/  IMAD.WIDE.U32 R6, R9, R20, R16 ;  /* 0x0000001409067225 */ /* 0x000fc600078e0010 */
[----:B------:R-:W3:Y:S01]  /*4fc0*/  LDC R13, c[0x0][0x144] ;  /* 0x00005100ff0d7b82 */ /* 0x000ee20000000800 */
[----:B------:R-:W-:-:S04]  /*4fd0*/  IMAD R8, R5, R20, RZ ;  /* 0x0000001405087224 */ /* 0x000fc800078e02ff */
[----:B------:R-:W-:Y:S02]  /*4fe0*/  IMAD R5, R9, R21, R8 ;  /* 0x0000001509057224 */ /* 0x000fe400078e0208 */
[----:B------:R-:W-:Y:S01]  /*4ff0*/  IMAD.MOV.U32 R8, RZ, RZ, -0x1 ;  /* 0xffffffffff087424 */ /* 0x000fe200078e00ff */
[----:B------:R-:W4:Y:S01]  /*5000*/  LDC R14, c[0x0][0x608] ;  /* 0x00018200ff0e7b82 */ /* 0x000f220000000800 */
[----:B------:R-:W-:Y:S01]  /*5010*/  IMAD.IADD R5, R7, 0x1, R5 ;  /* 0x0000000107057824 */ /* 0x000fe200078e0205 */
[----:B------:R-:W-:-:S04]  /*5020*/  I2FP.F32.U32 R7, R3 ;  /* 0x0000000300077245 */ /* 0x000fc80000201000 */
[-C--:B0-----:R-:W-:Y:S01]  /*5030*/  SHF.R.U64 R10, R6, R22.reuse, R5 ;  /* 0x00000016060a7219 */ /* 0x081fe20000001205 */
[----:B--2---:R-:W-:Y:S01]  /*5040*/  IMAD.MOV R6, RZ, RZ, -R11 ;  /* 0x000000ffff067224 */ /* 0x004fe200078e0a0b */
[----:B------:R-:W0:Y:S01]  /*5050*/  LDC R9, c[0x0][0x658] ;  /* 0x00019600ff097b82 */ /* 0x000e220000000800 */
[----:B-1----:R-:W-:Y:S01]  /*5060*/  ISETP.NE.U32.AND P0, PT, R24, RZ, PT ;  /* 0x000000ff1800720c */ /* 0x002fe20003f05070 */
[----:B------:R-:W-:Y:S01]  /*5070*/  FMUL R7, R7, UR4 ;  /* 0x0000000407077c20 */ /* 0x000fe20008400000 */
[----:B------:R-:W-:Y:S02]  /*5080*/  SHF.R.U32.HI R5, RZ, R22, R5 ;  /* 0x00000016ff057219 */ /* 0x000fe40000011605 */
[----:B------:R-:W-:-:S03]  /*5090*/  ISETP.NE.AND.EX P0, PT, R25, RZ, PT, P0 ;  /* 0x000000ff1900720c */ /* 0x000fc60003f05300 */
[----:B------:R-:W1:Y:S01]  /*50a0*/  LDC R20, c[0x0][0x148] ;  /* 0x00005200ff147b82 */ /* 0x000e620000000800 */
[----:B---3--:R-:W-:Y:S02]  /*50b0*/  IMAD R23, R13, R6, R4 ;  /* 0x000000060d177224 */ /* 0x008fe400078e0204 */
[----:B------:R-:W-:-:S05]  /*50c0*/  IMAD.MOV.U32 R6, RZ, RZ, 0x1 ;  /* 0x00000001ff067424 */ /* 0x000fca00078e00ff */
[----:B------:R-:W2:Y:S01]  /*50d0*/  LDC R21, c[0x0][0x600] ;  /* 0x00018000ff157b82 */ /* 0x000ea20000000800 */
[-CC-:B----4-:R-:W-:Y:S02]  /*50e0*/  SHF.R.U64 R13, R10, R14.reuse, R5.reuse ;  /* 0x0000000e0a0d7219 */ /* 0x190fe40000001205 */
[----:B------:R-:W-:Y:S02]  /*50f0*/  SHF.R.U32.HI R4, RZ, R14, R5 ;  /* 0x0000000eff047219 */ /* 0x000fe40000011605 */
[----:B------:R3:W4:Y:S03]  /*5100*/  F2I.U32.TRUNC.NTZ R14, R7 ;  /* 0x00000007000e7305 */ /* 0x000726000020f000 */
[----:B------:R-:W1:Y:S01]  /*5110*/  LDC R26, c[0x0][0x648] ;  /* 0x00019200ff1a7b82 */ /* 0x000e620000000800 */
[-C--:B0-----:R-:W-:Y:S02]  /*5120*/  SHF.R.U64 R15, R13, R9.reuse, R4 ;  /* 0x000000090d0f7219 */ /* 0x081fe40000001204 */
[----:B------:R-:W-:-:S02]  /*5130*/  SHF.L.U32 R8, R8, R9, RZ ;  /* 0x0000000908087219 */ /* 0x000fc400000006ff */
[-C--:B------:R-:W-:Y:S01]  /*5140*/  SHF.R.U32.HI R5, RZ, R9.reuse, R4 ;  /* 0x00000009ff057219 */ /* 0x080fe20000011604 */
[----:B------:R-:W-:Y:S01]  /*5150*/  IMAD.MOV.U32 R4, RZ, RZ, R15 ;  /* 0x000000ffff047224 */ /* 0x000fe200078e000f */
[----:B------:R-:W-:Y:S01]  /*5160*/  SHF.L.U32 R22, R6, R9, RZ ;  /* 0x0000000906167219 */ /* 0x000fe200000006ff */
[----:B------:R-:W0:Y:S01]  /*5170*/  LDC R27, c[0x0][0x638] ;  /* 0x00018e00ff1b7b82 */ /* 0x000e220000000800 */
[----:B------:R-:W-:-:S07]  /*5180*/  LOP3.LUT R28, RZ, R8, RZ, 0x33, !PT ;  /* 0x00000008ff1c7212 */ /* 0x000fce00078e33ff */
        /* <DEDUP_REMOVED lines=12> */
.L_x_96:
[----:B------:R-:W-:Y:S01]  /*5250*/  ISETP.NE.AND P0, PT, R2, 0x1, PT ;  /* 0x000000010200780c */ /* 0x000fe20003f05270 */
[----:B--2---:R-:W-:Y:S01]  /*5260*/  VIADD R7, R21, 0xffffffff ;  /* 0xffffffff15077836 */ /* 0x004fe20000000000 */
[----:B-1----:R-:W-:Y:S01]  /*5270*/  SHF.R.U64 R5, R4, R26, R5 ;  /* 0x0000001a04057219 */ /* 0x002fe20000001205 */
[----:B------:R-:W-:Y:S01]  /*5280*/  IMAD.MOV R14, RZ, RZ, -R14 ;  /* 0x000000ffff0e7224 */ /* 0x000fe200078e0a0e */
[----:B------:R-:W-:Y:S02]  /*5290*/  LOP3.LUT R4, R13, R28, RZ, 0xc0, !PT ;  /* 0x0000001c0d047212 */ /* 0x000fe400078ec0ff */
[----:B------:R-:W-:Y:S01]  /*52a0*/  LOP3.LUT R10, R10, R7, RZ, 0xc0, !PT ;  /* 0x000000070a0a7212 */ /* 0x000fe200078ec0ff */
[----:B------:R-:W-:Y:S01]  /*52b0*/  IMAD.MOV R6, RZ, RZ, -R5 ;  /* 0x000000ffff067224 */ /* 0x000fe200078e0a05 */
[----:B------:R-:W-:Y:S01]  /*52c0*/  MOV R8, R12 ;  /* 0x0000000c00087202 */ /* 0x000fe20000000f00 */
[----:B------:R-:W-:-:S04]  /*52d0*/  IMAD R4, R22, R5, R4 ;  /* 0x0000000516047224 */ /* 0x000fc800078e0204 */
[----:B------:R-:W-:Y:S02]  /*52e0*/  @P0 IMAD R23, R20, R14, R3 ;  /* 0x0000000e14170224 */ /* 0x000fe400078e0203 */
[----:B0-----:R-:W-:Y:S02]  /*52f0*/  IMAD R3, R6, R27, R15 ;  /* 0x0000001b06037224 */ /* 0x001fe400078e020f */
[----:B------:R-:W-:Y:S02]  /*5300*/  IMAD R7, R4, R29, R23 ;  /* 0x0000001d04077224 */ /* 0x000fe400078e0217 */
[----:B------:R-:W-:Y:S02]  /*5310*/  IMAD R4, R3, R21, R10 ;  /* 0x0000001503047224 */ /* 0x000fe400078e020a */
[----:B------:R-:W-:-:S03]  /*5320*/  IMAD.MOV.U32 R6, RZ, RZ, 0x1 ;  /* 0x00000001ff067424 */ /* 0x000fc600078e00ff */
[----:B------:R-:W-:Y:S02]  /*5330*/  SEL R9, R4, R7, !P0 ;  /* 0x0000000704097207 */ /* 0x000fe40004000000 */
[----:B------:R-:W-:-:S07]  /*5340*/  SEL R7, R7, R4, !P0 ;  /* 0x0000000407077207 */ /* 0x000fce0004000000 */
.L_x_94:
[----:B------:R-:W-:-:S08]  /*5350*/  NOP ;  /* 0x0000000000007918 */ /* 0x000fd00000000000 */
[----:B------:R-:W0:-:S00]  /*5360*/  USETMAXREG.DEALLOC.CTAPOOL 0x28 ;  /* 0x00000028000079c8 */ /* 0x000e0000080e0500 */
[----:B0-----:R-:W-:-:S13]  /*5370*/  ISETP.NE.AND P0, PT, R0, RZ, PT ;  /* 0x000000ff0000720c */ /* 0x001fda0003f05270 */
[----:B------:R-:W-:Y:S05]  /*5380*/  @P0 EXIT ;  /* 0x000000000000094d */ /* 0x000fea0003800000 */
[----:B------:R-:W-:Y:S01]  /*5390*/  LOP3.LUT P0, RZ, R6, 0xff, RZ, 0xc0, !PT ;  /* 0x000000ff06ff7812 */ /* 0x000fe2000780c0ff */
[----:B------:R-:W-:Y:S02]  /*53a0*/  IMAD.MOV.U32 R3, RZ, RZ, 0x1 ;  /* 0x00000001ff037424 */ /* 0x000fe400078e00ff */
[----:B------:R-:W-:-:S10]  /*53b0*/  IMAD.MOV.U32 R0, RZ, RZ, RZ ;  /* 0x000000ffff007224 */ /* 0x000fd400078e00ff */
[----:B------:R-:W-:Y:S05]  /*53c0*/  @!P0 BRA `(.L_x_97) ;  /* 0x0000000c00348947 */ /* 0x000fea0003800000 */
[----:B------:R-:W0:Y:S01]  /*53d0*/  LDC R0, c[0x0][0x28c] ;  /* 0x0000a300ff007b82 */ /* 0x000e220000000800 */
[----:B------:R-:W-:Y:S01]  /*53e0*/  ULDC UR5, c[0x0][0x600] ;  /* 0x0001800000057ab9 */ /* 0x000fe20000000800 */
[----:B------:R-:W-:Y:S01]  /*53f0*/  ULDC UR4, c[0x0][0xc] ;  /* 0x0000030000047ab9 */ /* 0x000fe20000000800 */
[----:B------:R-:W-:Y:S01]  /*5400*/  UIADD3 UR16, UR5, -0x1, URZ ;  /* 0xffffffff05107890 */ /* 0x000fe2000fffe03f */
[C---:B------:R-:W-:Y:S01]  /*5410*/  LOP3.LUT P2, RZ, R18.reuse, 0x7f, RZ, 0xc0, !PT ;  /* 0x0000007f12ff7812 */ /* 0x040fe2000784c0ff */
[----:B------:R-:W-:Y:S01]  /*5420*/  ULDC UR6, c[0x0][0x658] ;  /* 0x0001960000067ab9 */ /* 0x000fe20000000800 */
[----:B------:R-:W-:Y:S01]  /*5430*/  ULDC UR5, c[0x0][0x10] ;  /* 0x0000040000057ab9 */ /* 0x000fe20000000800 */
[----:B------:R-:W-:Y:S01]  /*5440*/  UMOV UR7, 0xffffffff ;  /* 0xffffffff00077882 */ /* 0x000fe20000000000 */
[----:B------:R-:W-:Y:S01]  /*5450*/  UMOV UR8, 0x1 ;  /* 0x0000000100087882 */ /* 0x000fe20000000000 */
[----:B------:R-:W-:Y:S01]  /*5460*/  UIMAD.WIDE.U32 UR4, UR4, UR5, URZ ;  /* 0x00000005040472a5 */ /* 0x000fe2000f8e003f */
[----:B------:R-:W-:Y:S01]  /*5470*/  LOP3.LUT P0, RZ, R18, 0x1f, RZ, 0xc0, !PT ;  /* 0x0000001f12ff7812 */ /* 0x000fe2000780c0ff */
[----:B------:R-:W-:Y:S01]  /*5480*/  USHF.L.U32 UR7, UR7, UR6, URZ ;  /* 0x0000000607077299 */ /* 0x000fe2000800063f */
[----:B------:R-:W-:Y:S01]  /*5490*/  BSSY B0, `(.L_x_97) ;  /* 0x00000c0000007945 */ /* 0x000fe20003800000 */
[----:B------:R-:W-:Y:S01]  /*54a0*/  USHF.L.U32 UR18, UR8, UR6, URZ ;  /* 0x0000000608127299 */ /* 0x000fe2000800063f */
[----:B------:R-:W-:Y:S01]  /*54b0*/  IMAD.MOV.U32 R11, RZ, RZ, 0x1 ;  /* 0x00000001ff0b7424 */ /* 0x000fe200078e00ff */
[----:B------:R-:W-:Y:S01]  /*54c0*/  LOP3.LUT R18, R19, 0x2, RZ, 0xfc, !PT ;  /* 0x0000000213127812 */ /* 0x000fe200078efcff */
[----:B------:R-:W-:Y:S01]  /*54d0*/  ULDC UR6, c[0x0][0x14] ;  /* 0x0000050000067ab9 */ /* 0x000fe20000000800 */
[----:B------:R-:W-:Y:S01]  /*54e0*/  PLOP3.LUT P0, PT, P0, P2, PT, 0x8a, 0x0 ;  /* 0x000000000000781c */ /* 0x000fe20000705172 */
[----:B------:R-:W-:-:S02]  /*54f0*/  UIMAD.WIDE.U32 UR20, UR4, UR6, URZ ;  /* 0x00000006041472a5 */ /* 0x000fc4000f8e003f */
[----:B------:R-:W-:Y:S02]  /*5500*/  UIMAD UR13, UR5, UR6, URZ ;  /* 0x00000006050d72a4 */ /* 0x000fe4000f8e023f */
[----:B------:R-:W-:Y:S01]  /*5510*/  ULOP3.LUT UR17, URZ, UR7, URZ, 0x33, !UPT ;  /* 0x000000073f117292 */ /* 0x000fe2000f8e333f */
[----:B0-----:R-:W-:Y:S01]  /*5520*/  VIADD R0, R0, 0x3f ;  /* 0x0000003f00007836 */ /* 0x001fe20000000000 */
[----:B------:R-:W-:Y:S01]  /*5530*/  UIADD3 UR13, UR21, UR13, URZ ;  /* 0x0000000d150d7290 */ /* 0x000fe2000fffe03f */
[----:B------:R-:W-:-:S03]  /*5540*/  ULDC.64 UR22, c[0x0][0x198] ;  /* 0x0000660000167ab9 */ /* 0x000fc60000000a00 */
[----:B------:R-:W-:-:S04]  /*5550*/  SHF.R.S32.HI R3, RZ, 0x1f, R0 ;  /* 0x0000001fff037819 */ /* 0x000fc80000011400 */
[----:B------:R-:W-:Y:S01]  /*5560*/  LEA.HI R3, R3, R0, RZ, 0x6 ;  /* 0x0000000003037211 */ /* 0x000fe200078f30ff */
[----:B------:R-:W-:-:S03]  /*5570*/  IMAD.MOV.U32 R0, RZ, RZ, RZ ;  /* 0x000000ffff007224 */ /* 0x000fc600078e00ff */
[----:B------:R-:W-:Y:S01]  /*5580*/  SHF.R.S32.HI R13, RZ, 0x6, R3 ;  /* 0x00000006ff0d7819 */ /* 0x000fe20000011403 */
[----:B------:R-:W-:-:S04]  /*5590*/  IMAD.MOV.U32 R3, RZ, RZ, 0x1 ;  /* 0x00000001ff037424 */ /* 0x000fc800078e00ff */
[----:B------:R-:W-:-:S07]  /*55a0*/  VIADD R10, R13, 0x1 ;  /* 0x000000010d0a7836 */ /* 0x000fce0000000000 */
.L_x_109:
[----:B------:R-:W-:-:S03]  /*55b0*/  UMOV UR4, 0xffffffff ;  /* 0xffffffff00047882 */ /* 0x000fc60000000000 */
[----:B------:R-:W-:Y:S05]  /*55c0*/  BRA.DIV UR4, `(.L_x_98) ;  /* 0x0000001204307947 */ /* 0x000fea000b800000 */
[----:B------:R-:W-:-:S13]  /*55d0*/  ELECT P6, URZ, PT ;  /* 0x00000000003f782f */ /* 0x000fda00038c0000 */
.L_x_124:
[----:B------:R-:W0:Y:S01]  /*55e0*/  LDC R4, c[0x0][0x28c] ;  /* 0x0000a300ff047b82 */ /* 0x000e220000000800 */
[----:B------:R-:W-:Y:S01]  /*55f0*/  BSSY B1, `(.L_x_99) ;  /* 0x0000037000017945 */ /* 0x000fe20003800000 */
[----:B0-----:R-:W-:-:S13]  /*5600*/  ISETP.LT.OR P6, PT, R4, 0x1, !P6 ;  /* 0x000000010400780c */ /* 0x001fda00077c1670 */
[----:B------:R-:W-:Y:S05]  /*5610*/  @P6 BRA `(.L_x_100) ;  /* 0x0000000000d06947 */ /* 0x000fea0003800000 */
[----:B------:R-:W-:Y:S02]  /*5620*/  IMAD.SHL.U32 R14, R9, 0x20, RZ ;  /* 0x00000020090e7824 */ /* 0x000fe400078e00ff */
[----:B------:R-:W-:Y:S02]  /*5630*/  IMAD R15, R7, 0xc0, RZ ;  /* 0x000000c0070f7824 */ /* 0x000fe400078e02ff */
[----:B------:R-:W-:Y:S02]  /*5640*/  IMAD.MOV.U32 R20, RZ, RZ, RZ ;  /* 0x000000ffff147224 */ /* 0x000fe400078e00ff */
[----:B------:R-:W-:Y:S02]  /*5650*/  IMAD.MOV.U32 R4, RZ, RZ, R10 ;  /* 0x000000ffff047224 */ /* 0x000fe400078e000a */
[----:B------:R-:W-:Y:S02]  /*5660*/  IMAD.MOV.U32 R5, RZ, RZ, R3 ;  /* 0x000000ffff057224 */ /* 0x000fe400078e0003 */
[----:B------:R-:W-:-:S07]  /*5670*/  IMAD.MOV.U32 R6, RZ, RZ, R0 ;  /* 0x000000ffff067224 */ /* 0x000fce00078e0000 */
.L_x_104:
[----:B------:R-:W0:Y:S01]  /*5680*/  S2R R12, SR_CgaCtaId ;  /* 0x00000000000c7919 */ /* 0x000e220000008800 */
[----:B------:R-:W-:Y:S01]  /*5690*/  MOV R7, 0x400 ;  /* 0x0000040000077802 */ /* 0x000fe20000000f00 */
[----:B------:R-:W1:Y:S03]  /*56a0*/  @!P2 LDC R9, c[0x0][0x500] ;  /* 0x00014000ff09ab82 */ /* 0x000e660000000800 */
[----:B0-----:R-:W-:Y:S02]  /*56b0*/  LEA R21, R12, R7, 0x18 ;  /* 0x000000070c157211 */ /* 0x001fe400078ec0ff */
[----:B------:R-:W-:-:S03]  /*56c0*/  SHF.L.U32 R7, R5, 0x1f, RZ ;  /* 0x0000001f05077819 */ /* 0x000fc600000006ff */
[----:B------:R-:W-:-:S04]  /*56d0*/  IMAD R12, R6, 0x8, R21 ;  /* 0x00000008060c7824 */ /* 0x000fc800078e0215 */
[----:B------:R-:W0:Y:S02]  /*56e0*/  SYNCS.PHASECHK.TRANS64.TRYWAIT P1, [R12+URZ+0x40], R7 ;  /* 0x000040070c0075a7 */ /* 0x000e24000802017f */
[----:B01----:R-:W-:Y:S05]  /*56f0*/  @!P1 BRA `(.L_x_101) ;  /* 0x0000001000049947 */ /* 0x003fea0003800000 */
.L_x_125:
[----:B0-----:R-:W-:Y:S01]  /*5700*/  PRMT R7, R18, 0x9910, RZ ;  /* 0x0000991012077816 */ /* 0x001fe200000000ff */
[----:B------:R0:W-:Y:S03]  /*5710*/  @!P2 SYNCS.ARRIVE.TRANS64 RZ, [R12+URZ], R9 ;  /* 0x000000090cffa9a7 */ /* 0x0001e6000800003f */
[----:B------:R-:W-:-:S13]  /*5720*/  ISETP.NE.AND P1, PT, R7, 0x2, PT ;  /* 0x000000020700780c */ /* 0x000fda0003f25270 */
[----:B0-----:R-:W-:Y:S05]  /*5730*/  @P1 BRA `(.L_x_102) ;  /* 0x0000000000041947 */ /* 0x001fea0003800000 */
[----:B------:R-:W-:Y:S01]  /*5740*/  BPT.TRAP 0x1 ;  /* 0x000000040000795c */ /* 0x000fe20000300000 */
.L_x_102:
[----:B------:R-:W-:Y:S05]  /*5750*/  @P0 BRA `(.L_x_103) ;  /* 0x0000000000040947 */ /* 0x000fea0003800000 */
[----:B------:R-:W-:Y:S01]  /*5760*/  BPT.TRAP 0x1 ;  /* 0x000000040000795c */ /* 0x000fe20000300000 */
.L_x_103:
[--C-:B------:R-:W-:Y:S01]  /*5770*/  IMAD R7, R6, 0x6000, R21.reuse ;  /* 0x0000600006077824 */ /* 0x100fe200078e0215 */
[----:B------:R-:W-:Y:S01]  /*5780*/  R2UR UR9, R12 ;  /* 0x000000000c0972ca */ /* 0x000fe200000e0000 */
[----:B------:R-:W-:Y:S01]  /*5790*/  IMAD R21, R6, 0x1000, R21 ;  /* 0x0000100006157824 */ /* 0x000fe200078e0215 */
[----:B------:R-:W-:Y:S01]  /*57a0*/  UIADD3 UR4, UP0, UR22, 0xf0, URZ ;  /* 0x000000f016047890 */ /* 0x000fe2000ff1e03f */
[----:B------:R-:W-:Y:S01]  /*57b0*/  VIADD R4, R4, 0xffffffff ;  /* 0xffffffff04047836 */ /* 0x000fe20000000000 */
[----:B------:R-:W-:Y:S01]  /*57c0*/  R2UR UR5, R7 ;  /* 0x00000000070572ca */ /* 0x000fe200000e0000 */
[----:B------:R-:W-:Y:S01]  /*57d0*/  UIADD3 UR24, UP1, UR22, 0x1f0, URZ ;  /* 0x000001f016187890 */ /* 0x000fe2000ff3e03f */
[----:B------:R-:W-:Y:S01]  /*57e0*/  R2UR UR8, R21 ;  /* 0x00000000150872ca */ /* 0x000fe200000e0000 */
[----:B------:R-:W-:Y:S01]  /*57f0*/  VIADD R6, R6, 0x1 ;  /* 0x0000000106067836 */ /* 0x000fe20000000000 */
[----:B------:R-:W-:Y:S01]  /*5800*/  R2UR UR11, R15 ;  /* 0x000000000f0b72ca */ /* 0x000fe200000e0000 */
[----:B------:R-:W-:Y:S01]  /*5810*/  UIADD3.X UR25, URZ, UR23, URZ, UP1, !UPT ;  /* 0x000000173f197290 */ /* 0x000fe20008ffe43f */
[----:B------:R-:W-:Y:S01]  /*5820*/  R2UR UR10, R20 ;  /* 0x00000000140a72ca */ /* 0x000fe200000e0000 */
[----:B------:R-:W-:Y:S01]  /*5830*/  UMOV UR6, 0x0 ;  /* 0x0000000000067882 */ /* 0x000fe20000000000 */
[----:B------:R-:W-:Y:S01]  /*5840*/  R2UR UR12, R8 ;  /* 0x00000000080c72ca */ /* 0x000fe200000e0000 */
[----:B------:R-:W-:Y:S01]  /*5850*/  UMOV UR7, 0x10000000 ;  /* 0x1000000000077882 */ /* 0x000fe20000000000 */
[----:B------:R-:W-:Y:S01]  /*5860*/  R2UR UR19, R14 ;  /* 0x000000000e1372ca */ /* 0x000fe200000e0000 */
[----:B------:R-:W-:Y:S01]  /*5870*/  VIADD R20, R20, 0x40 ;  /* 0x0000004014147836 */ /* 0x000fe20000000000 */
[----:B------:R-:W-:Y:S01]  /*5880*/  ISETP.GT.AND P3, PT, R4, 0x1, PT ;  /* 0x000000010400780c */ /* 0x000fe20003f64270 */
[----:B------:R-:W-:Y:S01]  /*5890*/  UIADD3 UR14, UR5, 0x180, URZ ;  /* 0x00000180050e7890 */ /* 0x000fe2000fffe03f */
[----:B------:R-:W-:Y:S01]  /*58a0*/  ISETP.NE.AND P1, PT, R6, 0x8, PT ;  /* 0x000000080600780c */ /* 0x000fe20003f25270 */
[----:B------:R-:W-:-:S02]  /*58b0*/  UIADD3.X UR5, URZ, UR23, URZ, UP0, !UPT ;  /* 0x000000173f057290 */ /* 0x000fc400087fe43f */
[----:B------:R-:W-:Y:S01]  /*58c0*/  UIADD3 UR15, UR8, 0x30180, URZ ;  /* 0x00030180080f7890 */ /* 0x000fe2000fffe03f */
[----:B------:R-:W-:Y:S02]  /*58d0*/  SEL R12, RZ, 0x1, P1 ;  /* 0x00000001ff0c7807 */ /* 0x000fe40000800000 */
[----:B------:R-:W-:Y:S01]  /*58e0*/  UMOV UR8, UR14 ;  /* 0x0000000e00087c82 */ /* 0x000fe20008000000 */
[----:B------:R-:W-:Y:S02]  /*58f0*/  SEL R6, R6, RZ, P1 ;  /* 0x000000ff06067207 */ /* 0x000fe40000800000 */
[----:B------:R-:W-:Y:S01]  /*5900*/  LOP3.LUT R5, R5, R12, RZ, 0x3c, !PT ;  /* 0x0000000c05057212 */ /* 0x000fe200078e3cff */
[----:B------:R0:W-:Y:S02]  /*5910*/  UTMALDG.3D [UR8], [UR4], desc[UR6] ;  /* 0x00000608040075b4 */ /* 0x0001e40008011000 */
[----:B0-----:R-:W-:Y:S01]  /*5920*/  UMOV UR8, UR15 ;  /* 0x0000000f00087c82 */ /* 0x001fe20008000000 */
[----:B------:R-:W-:-:S02]  /*5930*/  UMOV UR11, UR19 ;  /* 0x00000013000b7c82 */ /* 0x000fc40008000000 */
[----:B------:R0:W-:Y:S02]  /*5940*/  UTMALDG.3D [UR8], [UR24], desc[UR6] ;  /* 0x00000608180075b4 */ /* 0x0001e40008011000 */
[----:B0-----:R-:W-:Y:S05]  /*5950*/  @P3 BRA `(.L_x_104) ;  /* 0xfffffffc00483947 */ /* 0x001fea000383ffff */
.L_x_100:
[----:B------:R-:W-:Y:S05]  /*5960*/  BSYNC B1 ;  /* 0x0000000000017941 */ /* 0x000fea0003800000 */
.L_x_99:
[----:B------:R-:W-:Y:S01]  /*5970*/  LOP3.LUT P3, RZ, R11, 0xff, RZ, 0xc0, !PT ;  /* 0x000000ff0bff7812 */ /* 0x000fe2000786c0ff */
[----:B------:R-:W-:Y:S01]  /*5980*/  IMAD.IADD R0, R13, 0x1, R0 ;  /* 0x000000010d007824 */ /* 0x000fe200078e0200 */
[----:B------:R-:W-:Y:S01]  /*5990*/  IADD3 R16, P4, R16, UR20, RZ ;  /* 0x0000001410107c10 */ /* 0x000fe2000ff9e0ff */
[----:B------:R-:W-:Y:S01]  /*59a0*/  ULDC.64 UR4, c[0x0][0x650] ;  /* 0x0001940000047ab9 */ /* 0x000fe20000000a00 */
[----:B------:R-:W-:Y:S01]  /*59b0*/  BSSY B1, `(.L_x_105) ;  /* 0x000006b000017945 */ /* 0x000fe20003800000 */
[----:B------:R-:W-:Y:S01]  /*59c0*/  IMAD.MOV.U32 R7, RZ, RZ, -0x1 ;  /* 0xffffffffff077424 */ /* 0x000fe200078e00ff */
[----:B------:R-:W-:Y:S01]  /*59d0*/  SHF.R.U32.HI R4, RZ, 0x3, R0 ;  /* 0x00000003ff047819 */ /* 0x000fe20000011600 */
[----:B------:R-:W-:Y:S01]  /*59e0*/  IMAD.MOV.U32 R9, RZ, RZ, -0x1 ;  /* 0xffffffffff097424 */ /* 0x000fe200078e00ff */
[----:B------:R-:W-:Y:S01]  /*59f0*/  ISETP.GT.U32.AND P1, PT, R0, 0x7, PT ;  /* 0x000000070000780c */ /* 0x000fe20003f24070 */
[----:B------:R-:W-:Y:S01]  /*5a00*/  IMAD.MOV.U32 R8, RZ, RZ, -0x1 ;  /* 0xffffffffff087424 */ /* 0x000fe200078e00ff */
[----:B------:R-:W-:-:S02]  /*5a10*/  LOP3.LUT R4, R4, 0x1, RZ, 0xc0, !PT ;  /* 0x0000000104047812 */ /* 0x000fc400078ec0ff */
[----:B------:R-:W-:Y:S01]  /*5a20*/  ISETP.LT.U32.AND P1, PT, R13, 0x8, P1 ;  /* 0x000000080d00780c */ /* 0x000fe20000f21070 */
[----:B------:R-:W0:Y:S01]  /*5a30*/  @P3 S2R R6, SR_CgaCtaId ;  /* 0x0000000000063919 */ /* 0x000e220000008800 */
[----:B------:R-:W-:Y:S02]  /*5a40*/  @P3 MOV R5, 0x400 ;  /* 0x0000040000053802 */ /* 0x000fe40000000f00 */
[----:B------:R-:W-:Y:S02]  /*5a50*/  IADD3.X R17, R17, UR13, RZ, P4, !PT ;  /* 0x0000000d11117c10 */ /* 0x000fe4000a7fe4ff */
[----:B------:R-:W-:Y:S02]  /*5a60*/  ISETP.GE.U32.AND P4, PT, R16, UR4, PT ;  /* 0x0000000410007c0c */ /* 0x000fe4000bf86070 */
[----:B------:R-:W-:Y:S02]  /*5a70*/  LOP3.LUT R0, R0, 0x7, RZ, 0xc0, !PT ;  /* 0x0000000700007812 */ /* 0x000fe400078ec0ff */
[----:B------:R-:W-:-:S02]  /*5a80*/  PRMT R11, RZ, 0x7610, R11 ;  /* 0x00007610ff0b7816 */ /* 0x000fc4000000000b */
[----:B0-----:R-:W-:-:S04]  /*5a90*/  @P3 LEA R5, R6, R5, 0x18 ;  /* 0x0000000506053211 */ /* 0x001fc800078ec0ff */
[----:B------:R0:W-:Y:S01]  /*5aa0*/  @P3 SYNCS.ARRIVE.TRANS64.A1T0 RZ, [R5+URZ+0x98], RZ ;  /* 0x000098ff05ff39a7 */ /* 0x0001e2000810003f */
[----:B------:R-:W-:Y:S02]  /*5ab0*/  ISETP.NE.U32.AND P3, PT, R4, 0x1, PT ;  /* 0x000000010400780c */ /* 0x000fe40003f65070 */
[----:B------:R-:W-:Y:S02]  /*5ac0*/  SEL R4, RZ, 0x1, !P1 ;  /* 0x00000001ff047807 */ /* 0x000fe40004800000 */
[----:B------:R-:W-:Y:S02]  /*5ad0*/  ISETP.GE.U32.AND.EX P1, PT, R17, UR5, PT, P4 ;  /* 0x0000000511007c0c */ /* 0x000fe4000bf26140 */
[----:B------:R-:W-:-:S04]  /*5ae0*/  ISETP.GT.U32.AND P3, PT, R13, 0x7, !P3 ;  /* 0x000000070d00780c */ /* 0x000fc80005f64070 */
[----:B0-----:R-:W-:-:S04]  /*5af0*/  SEL R5, RZ, 0x1, !P3 ;  /* 0x00000001ff057807 */ /* 0x001fc80005800000 */
[--C-:B------:R-:W-:Y:S02]  /*5b00*/  LOP3.LUT R3, R5, R3, R4.reuse, 0x96, !PT ;  /* 0x0000000305037212 */ /* 0x100fe400078e9604 */
[----:B------:R-:W-:Y:S01]  /*5b10*/  PRMT R4, RZ, 0x7610, R4 ;  /* 0x00007610ff047816 */ /* 0x000fe20000000004 */
[----:B------:R-:W-:Y:S06]  /*5b20*/  @P1 BRA `(.L_x_106) ;  /* 0x00000004004c1947 */ /* 0x000fec0003800000 */
[----:B------:R-:W-:Y:S01]  /*5b30*/  ULDC.64 UR4, c[0x0][0x628] ;  /* 0x00018a0000047ab9 */ /* 0x000fe20000000a00 */
[----:B------:R-:W0:Y:S01]  /*5b40*/  S2R R14, SR_CTAID.X ;  /* 0x00000000000e7919 */ /* 0x000e220000002500 */
[----:B------:R-:W-:Y:S01]  /*5b50*/  ISETP.NE.U32.AND P1, PT, RZ, UR4, PT ;  /* 0x00000004ff007c0c */ /* 0x000fe2000bf25070 */
[----:B------:R-:W-:Y:S01]  /*5b60*/  ULDC UR7, c[0x0][0x630] ;  /* 0x00018c0000077ab9 */ /* 0x000fe20000000800 */
[----:B------:R-:W-:Y:S01]  /*5b70*/  IMAD.MOV.U32 R4, RZ, RZ, R16 ;  /* 0x000000ffff047224 */ /* 0x000fe200078e0010 */
[----:B------:R-:W1:Y:S01]  /*5b80*/  S2R R12, SR_CTAID.Y ;  /* 0x00000000000c7919 */ /* 0x000e620000002600 */
[----:B------:R-:W-:Y:S01]  /*5b90*/  ISETP.NE.AND.EX P1, PT, RZ, UR5, PT, P1 ;  /* 0x00000005ff007c0c */ /* 0x000fe2000bf25310 */
[----:B------:R-:W-:-:S12]  /*5ba0*/  IMAD.MOV.U32 R5, RZ, RZ, R17 ;  /* 0x000000ffff057224 */ /* 0x000fd800078e0011 */
[----:B------:R-:W-:Y:S05]  /*5bb0*/  @!P1 BRA `(.L_x_107) ;  /* 0x0000000000289947 */ /* 0x000fea0003800000 */
[----:B------:R-:W-:Y:S02]  /*5bc0*/  ULDC UR6, c[0x0][0x634] ;  /* 0x00018d0000067ab9 */ /* 0x000fe40000000800 */
[----:B------:R-:W-:-:S05]  /*5bd0*/  IADD3 R9, P1, R16, UR6, RZ ;  /* 0x0000000610097c10 */ /* 0x000fca000ff3e0ff */
[----:B------:R-:W-:-:S04]  /*5be0*/  IMAD.X R15, RZ, RZ, R17, P1 ;  /* 0x000000ffff0f7224 */ /* 0x000fc800008e0611 */
[----:B------:R-:W-:-:S04]  /*5bf0*/  IMAD.WIDE.U32 R6, R15, UR4, RZ ;  /* 0x000000040f067c25 */ /* 0x000fc8000f8e00ff */
[----:B------:R-:W-:-:S04]  /*5c00*/  IMAD.WIDE.U32 R6, P1, R9, UR5, R6 ;  /* 0x0000000509067c25 */ /* 0x000fc8000f820006 */
[----:B------:R-:W-:-:S04]  /*5c10*/  IMAD.WIDE.U32 R8, R9, UR4, RZ ;  /* 0x0000000409087c25 */ /* 0x000fc8000f8e00ff */
[----:B------:R-:W-:Y:S01]  /*5c20*/  IMAD.X R5, RZ, RZ, RZ, P1 ;  /* 0x000000ffff057224 */ /* 0x000fe200008e06ff */
[----:B------:R-:W-:Y:S01]  /*5c30*/  IADD3 RZ, P1, R9, R6, RZ ;  /* 0x0000000609ff7210 */ /* 0x000fe20007f3e0ff */
[----:B------:R-:W-:-:S04]  /*5c40*/  IMAD.MOV.U32 R4, RZ, RZ, R7 ;  /* 0x000000ffff047224 */ /* 0x000fc800078e0007 */
[----:B------:R-:W-:-:S08]  /*5c50*/  IMAD.WIDE.U32.X R4, R15, UR5, R4, P1 ;  /* 0x000000050f047c25 */ /* 0x000fd000088e0404 */
.L_x_107:
[--C-:B------:R-:W-:Y:S01]  /*5c60*/  SHF.R.U64 R8, R4, UR7, R5.reuse ;  /* 0x0000000704087c19 */ /* 0x100fe20008001205 */
[----:B------:R-:W-:Y:S01]  /*5c70*/  ULDC.64 UR4, c[0x0][0x620] ;  /* 0x0001880000047ab9 */ /* 0x000fe20000000a00 */
[----:B------:R-:W-:Y:S01]  /*5c80*/  SHF.R.U32.HI R4, RZ, UR7, R5 ;  /* 0x00000007ff047c19 */ /* 0x000fe20008011605 */
[----:B------:R-:W2:Y:S01]  /*5c90*/  LDC R25, c[0x0][0x144] ;  /* 0x00005100ff197b82 */ /* 0x000ea20000000800 */
[----:B------:R-:W-:Y:S01]  /*5ca0*/  IADD3 R7, P1, RZ, -R8, RZ ;  /* 0x80000008ff077210 */ /* 0x000fe20007f3e0ff */
[----:B------:R-:W-:Y:S01]  /*5cb0*/  ULDC.64 UR8, c[0x0][0x640] ;  /* 0x0001900000087ab9 */ /* 0x000fe20000000a00 */
[----:B0-----:R-:W-:Y:S01]  /*5cc0*/  I2FP.F32.U32 R9, R14 ;  /* 0x0000000e00097245 */ /* 0x001fe20000201000 */
[----:B------:R-:W-:Y:S02]  /*5cd0*/  ULDC UR6, c[0x0][0x608] ;  /* 0x0001820000067ab9 */ /* 0x000fe40000000800 */
[----:B------:R-:W-:Y:S01]  /*5ce0*/  IMAD.X R4, RZ, RZ, ~R4, P1 ;  /* 0x000000ffff047224 */ /* 0x000fe200008e0e04 */
[----:B------:R-:W-:Y:S01]  /*5cf0*/  ISETP.NE.U32.AND P1, PT, RZ, UR8, PT ;  /* 0x00000008ff007c0c */ /* 0x000fe2000bf25070 */
[----:B------:R-:W0:Y:S02]  /*5d00*/  LDC R21, c[0x0][0x148] ;  /* 0x00005200ff157b82 */ /* 0x000e240000000800 */
[----:B------:R-:W-:Y:S01]  /*5d10*/  IMAD R6, R4, UR4, RZ ;  /* 0x0000000404067c24 */ /* 0x000fe2000f8e02ff */
[----:B------:R-:W-:Y:S01]  /*5d20*/  ISETP.NE.AND.EX P1, PT, RZ, UR9, PT, P1 ;  /* 0x00000009ff007c0c */ /* 0x000fe2000bf25310 */
[----:B------:R-:W-:Y:S01]  /*5d30*/  IMAD.WIDE.U32 R4, R7, UR4, R16 ;  /* 0x0000000407047c25 */ /* 0x000fe2000f8e0010 */
[----:B------:R-:W-:-:S03]  /*5d40*/  ULDC UR4, c[0x0][0x150] ;  /* 0x0000540000047ab9 */ /* 0x000fc60000000800 */
[----:B------:R-:W-:Y:S02]  /*5d50*/  IMAD R7, R7, UR5, R6 ;  /* 0x0000000507077c24 */ /* 0x000fe4000f8e0206 */
[----:B------:R-:W-:Y:S01]  /*5d60*/  FMUL R6, R9, UR4 ;  /* 0x0000000409067c20 */ /* 0x000fe20008400000 */
[----:B------:R-:W-:Y:S01]  /*5d70*/  ULDC UR4, c[0x0][0x618] ;  /* 0x0001860000047ab9 */ /* 0x000fe20000000800 */
[----:B------:R-:W-:Y:S01]  /*5d80*/  ULDC UR5, c[0x0][0x154] ;  /* 0x0000550000057ab9 */ /* 0x000fe20000000800 */
[----:B------:R-:W-:-:S03]  /*5d90*/  IMAD.IADD R5, R5, 0x1, R7 ;  /* 0x0000000105057824 */ /* 0x000fc600078e0207 */
[----:B------:R-:W3:Y:S02]  /*5da0*/  F2I.U32.TRUNC.NTZ R6, R6 ;  /* 0x0000000600067305 */ /* 0x000ee4000020f000 */
[----:B------:R-:W-:Y:S02]  /*5db0*/  SHF.R.U64 R9, R4, UR4, R5 ;  /* 0x0000000404097c19 */ /* 0x000fe40008001205 */
[----:B-1----:R-:W-:-:S05]  /*5dc0*/  I2FP.F32.U32 R4, R12 ;  /* 0x0000000c00047245 */ /* 0x002fca0000201000 */
[----:B------:R-:W-:Y:S01]  /*5dd0*/  FMUL R22, R4, UR5 ;  /* 0x0000000504167c20 */ /* 0x000fe20008400000 */
[----:B------:R-:W-:Y:S01]  /*5de0*/  SHF.R.U32.HI R4, RZ, UR4, R5 ;  /* 0x00000004ff047c19 */ /* 0x000fe20008011605 */
[----:B------:R-:W-:-:S03]  /*5df0*/  ULDC UR4, c[0x0][0x658] ;  /* 0x0001960000047ab9 */ /* 0x000fc60000000800 */
[--C-:B------:R-:W-:Y:S01]  /*5e00*/  SHF.R.U64 R20, R9, UR6, R4.reuse ;  /* 0x0000000609147c19 */ /* 0x100fe20008001204 */
[----:B------:R-:W1:Y:S01]  /*5e10*/  F2I.U32.TRUNC.NTZ R22, R22 ;  /* 0x0000001600167305 */ /* 0x000e62000020f000 */
[----:B------:R-:W-:Y:S02]  /*5e20*/  SHF.R.U32.HI R5, RZ, UR6, R4 ;  /* 0x00000006ff057c19 */ /* 0x000fe40008011604 */
[----:B---3--:R-:W-:Y:S02]  /*5e30*/  IADD3 R6, -R6, RZ, RZ ;  /* 0x000000ff06067210 */ /* 0x008fe40007ffe1ff */
[--C-:B------:R-:W-:Y:S02]  /*5e40*/  SHF.R.U64 R15, R20, UR4, R5.reuse ;  /* 0x00000004140f7c19 */ /* 0x100fe40008001205 */
[----:B------:R-:W-:Y:S01]  /*5e50*/  SHF.R.U32.HI R23, RZ, UR4, R5 ;  /* 0x00000004ff177c19 */ /* 0x000fe20008011605 */
[----:B--2---:R-:W-:Y:S02]  /*5e60*/  IMAD R14, R25, R6, R14 ;  /* 0x00000006190e7224 */ /* 0x004fe400078e020e */
[----:B------:R-:W-:-:S02]  /*5e70*/  IMAD.MOV.U32 R4, RZ, RZ, R15 ;  /* 0x000000ffff047224 */ /* 0x000fc400078e000f */
[----:B------:R-:W-:Y:S01]  /*5e80*/  IMAD.MOV.U32 R5, RZ, RZ, R23 ;  /* 0x000000ffff057224 */ /* 0x000fe200078e0017 */
[----:B------:R-:W-:Y:S06]  /*5e90*/  @!P1 BRA `(.L_x_108) ;  /* 0x0000000000289947 */ /* 0x000fec0003800000 */
[----:B------:R-:W-:Y:S02]  /*5ea0*/  ULDC UR4, c[0x0][0x64c] ;  /* 0x0001930000047ab9 */ /* 0x000fe40000000800 */
[----:B------:R-:W-:-:S05]  /*5eb0*/  IADD3 R5, P1, R15, UR4, RZ ;  /* 0x000000040f057c10 */ /* 0x000fca000ff3e0ff */
[----:B------:R-:W-:-:S04]  /*5ec0*/  IMAD.X R23, RZ, RZ, R23, P1 ;  /* 0x000000ffff177224 */ /* 0x000fc800008e0617 */
[----:B------:R-:W-:-:S04]  /*5ed0*/  IMAD.WIDE.U32 R6, R23, UR8, RZ ;  /* 0x0000000817067c25 */ /* 0x000fc8000f8e00ff */
[----:B------:R-:W-:-:S04]  /*5ee0*/  IMAD.WIDE.U32 R6, P1, R5, UR9, R6 ;  /* 0x0000000905067c25 */ /* 0x000fc8000f820006 */
[----:B------:R-:W-:-:S04]  /*5ef0*/  IMAD.WIDE.U32 R4, R5, UR8, RZ ;  /* 0x0000000805047c25 */ /* 0x000fc8000f8e00ff */
[----:B------:R-:W-:Y:S01]  /*5f00*/  IMAD.MOV.U32 R4, RZ, RZ, R7 ;  /* 0x000000ffff047224 */ /* 0x000fe200078e0007 */
[----:B------:R-:W-:Y:S01]  /*5f10*/  IADD3 RZ, P3, R5, R6, RZ ;  /* 0x0000000605ff7210 */ /* 0x000fe20007f7e0ff */
[----:B------:R-:W-:-:S04]  /*5f20*/  IMAD.X R5, RZ, RZ, RZ, P1 ;  /* 0x000000ffff057224 */ /* 0x000fc800008e06ff */
[----:B------:R-:W-:-:S08]  /*5f30*/  IMAD.WIDE.U32.X R4, R23, UR9, R4, P3 ;  /* 0x0000000917047c25 */ /* 0x000fd000098e0404 */
.L_x_108:
[----:B------:R-:W-:Y:S01]  /*5f40*/  ISETP.NE.AND P1, PT, R2, 0x1, PT ;  /* 0x000000010200780c */ /* 0x000fe20003f25270 */
[----:B------:R-:W-:Y:S01]  /*5f50*/  ULDC UR4, c[0x0][0x648] ;  /* 0x0001920000047ab9 */ /* 0x000fe20000000800 */
[----:B------:R-:W-:Y:S01]  /*5f60*/  LOP3.LUT R20, R20, UR17, RZ, 0xc0, !PT ;  /* 0x0000001114147c12 */ /* 0x000fe2000f8ec0ff */
[----:B-1----:R-:W-:Y:S01]  /*5f70*/  IMAD.MOV R22, RZ, RZ, -R22 ;  /* 0x000000ffff167224 */ /* 0x002fe200078e0a16 */
[----:B------:R-:W-:Y:S01]  /*5f80*/  SHF.R.U64 R5, R4, UR4, R5 ;  /* 0x0000000404057c19 */ /* 0x000fe20008001205 */
[----:B------:R-:W-:Y:S01]  /*5f90*/  ULDC UR4, c[0x0][0x638] ;  /* 0x00018e0000047ab9 */ /* 0x000fe20000000800 */
[----:B------:R-:W-:Y:S01]  /*5fa0*/  LOP3.LUT R6, R9, UR16, RZ, 0xc0, !PT ;  /* 0x0000001009067c12 */ /* 0x000fe2000f8ec0ff */
[----:B------:R-:W-:Y:S02]  /*5fb0*/  ULDC UR5, c[0x0][0x610] ;  /* 0x0001840000057ab9 */ /* 0x000fe40000000800 */
[----:B------:R-:W-:Y:S02]  /*5fc0*/  IMAD.MOV R4, RZ, RZ, -R5 ;  /* 0x000000ffff047224 */ /* 0x000fe400078e0a05 */
[----:B------:R-:W-:-:S02]  /*5fd0*/  IMAD R5, R5, UR18, R20 ;  /* 0x0000001205057c24 */ /* 0x000fc4000f8e0214 */
[----:B0-----:R-:W-:Y:S02]  /*5fe0*/  @P1 IMAD R14, R21, R22, R12 ;  /* 0x00000016150e1224 */ /* 0x001fe400078e020c */
[----:B------:R-:W-:Y:S01]  /*5ff0*/  IMAD R15, R4, UR4, R15 ;  /* 0x00000004040f7c24 */ /* 0x000fe2000f8e020f */
[----:B------:R-:W-:Y:S01]  /*6000*/  ULDC UR4, c[0x0][0x600] ;  /* 0x0001800000047ab9 */ /* 0x000fe20000000800 */
[----:B------:R-:W-:Y:S02]  /*6010*/  IMAD R14, R5, UR5, R14 ;  /* 0x00000005050e7c24 */ /* 0x000fe4000f8e020e */
[----:B------:R-:W-:Y:S02]  /*6020*/  IMAD R15, R15, UR4, R6 ;  /* 0x000000040f0f7c24 */ /* 0x000fe4000f8e0206 */
[----:B------:R-:W-:-:S03]  /*6030*/  IMAD.MOV.U32 R4, RZ, RZ, 0x1 ;  /* 0x00000001ff047424 */ /* 0x000fc600078e00ff */
[----:B------:R-:W-:Y:S02]  /*6040*/  SEL R9, R15, R14, !P1 ;  /* 0x0000000e0f097207 */ /* 0x000fe40004800000 */
[----:B------:R-:W-:-:S07]  /*6050*/  SEL R7, R14, R15, !P1 ;  /* 0x0000000f0e077207 */ /* 0x000fce0004800000 */
.L_x_106:
[----:B------:R-:W-:Y:S05]  /*6060*/  BSYNC B1 ;  /* 0x0000000000017941 */ /* 0x000fea0003800000 */
.L_x_105:
[----:B------:R-:W-:-:S13]  /*6070*/  LOP3.LUT P1, RZ, R4, 0xff, RZ, 0xc0, !PT ;  /* 0x000000ff04ff7812 */ /* 0x000fda000782c0ff */
[----:B------:R-:W-:Y:S05]  /*6080*/  @P1 BRA `(.L_x_109) ;  /* 0xfffffff400481947 */ /* 0x000fea000383ffff */
[----:B------:R-:W-:Y:S05]  /*6090*/  BSYNC B0 ;  /* 0x0000000000007941 */ /* 0x000fea0003800000 */
.L_x_97:
[----:B------:R-:W-:-:S03]  /*60a0*/  UMOV UR4, 0xffffffff ;  /* 0xffffffff00047882 */ /* 0x000fc60000000000 */
[----:B------:R-:W-:Y:S05]  /*60b0*/  BRA.DIV UR4, `(.L_x_110) ;  /* 0x0000000604a87947 */ /* 0x000fea000b800000 */
[----:B------:R-:W-:-:S13]  /*60c0*/  ELECT P6, URZ, PT ;  /* 0x00000000003f782f */ /* 0x000fda00038c0000 */
.L_x_128:
[----:B------:R-:W-:Y:S04]  /*60d0*/  BSSY B0, `(.L_x_111) ;  /* 0x000004f000007945 */ /* 0x000fe80003800000 */
[----:B------:R-:W-:Y:S05]  /*60e0*/  @!P6 BRA `(.L_x_112) ;  /* 0x000000040034e947 */ /* 0x000fea0003800000 */
[----:B------:R-:W-:-:S04]  /*60f0*/  LOP3.LUT R19, R19, 0x2, RZ, 0xfc, !PT ;  /* 0x0000000213137812 */ /* 0x000fc800078efcff */
[----:B------:R-:W-:-:S13]  /*6100*/  ISETP.NE.AND P0, PT, R19, 0x3, PT ;  /* 0x000000031300780c */ /* 0x000fda0003f05270 */
[----:B------:R-:W-:Y:S05]  /*6110*/  @!P0 BRA `(.L_x_113) ;  /* 0x0000000000048947 */ /* 0x000fea0003800000 */
[----:B------:R-:W-:Y:S01]  /*6120*/  BPT.TRAP 0x1 ;  /* 0x000000040000795c */ /* 0x000fe20000300000 */
.L_x_113:
[----:B------:R-:W0:Y:S01]  /*6130*/  S2R R5, SR_CgaCtaId ;  /* 0x0000000000057919 */ /* 0x000e220000008800 */
[----:B------:R-:W-:Y:S02]  /*6140*/  MOV R2, 0x400 ;  /* 0x0000040000027802 */ /* 0x000fe40000000f00 */
[----:B------:R-:W-:Y:S02]  /*6150*/  SHF.L.U32 R4, R3, 0x1f, RZ ;  /* 0x0000001f03047819 */ /* 0x000fe400000006ff */
[----:B0-----:R-:W-:-:S05]  /*6160*/  LEA R5, R5, R2, 0x18 ;  /* 0x0000000205057211 */ /* 0x001fca00078ec0ff */
[----:B------:R-:W-:-:S04]  /*6170*/  VIADD R5, R5, 0x40 ;  /* 0x0000004005057836 */ /* 0x000fc80000000000 */
[C---:B------:R-:W-:Y:S02]  /*6180*/  IMAD R7, R0.reuse, 0x8, R5 ;  /* 0x0000000800077824 */ /* 0x040fe400078e0205 */
[----:B------:R-:W-:Y:S02]  /*6190*/  VIADD R0, R0, 0x1 ;  /* 0x0000000100007836 */ /* 0x000fe40000000000 */
[----:B------:R-:W0:Y:S03]  /*61a0*/  SYNCS.PHASECHK.TRANS64.TRYWAIT P0, [R7+URZ], R4 ;  /* 0x00000004070075a7 */ /* 0x000e26000800017f */
[----:B------:R-:W-:-:S04]  /*61b0*/  ISETP.NE.AND P1, PT, R0, 0x8, PT ;  /* 0x000000080000780c */ /* 0x000fc80003f25270 */
[----:B------:R-:W-:Y:S02]  /*61c0*/  SEL R2, RZ, 0x1, P1 ;  /* 0x00000001ff027807 */ /* 0x000fe40000800000 */
[----:B------:R-:W-:Y:S02]  /*61d0*/  SEL R0, R0, RZ, P1 ;  /* 0x000000ff00007207 */ /* 0x000fe40000800000 */
[----:B------:R-:W-:-:S03]  /*61e0*/  LOP3.LUT R9, R3, R2, RZ, 0x3c, !PT ;  /* 0x0000000203097212 */ /* 0x000fc600078e3cff */
[----:B------:R-:W-:Y:S01]  /*61f0*/  IMAD R6, R0, 0x8, R5 ;  /* 0x0000000800067824 */ /* 0x000fe200078e0205 */
[----:B------:R-:W-:Y:S01]  /*6200*/  SHF.L.U32 R3, R9, 0x1f, RZ ;  /* 0x0000001f09037819 */ /* 0x000fe200000006ff */
[----:B0-----:R-:W-:Y:S06]  /*6210*/  @!P0 BRA `(.L_x_114) ;  /* 0x0000000400708947 */ /* 0x001fec0003800000 */
.L_x_129:
[----:B------:R-:W1:Y:S01]  /*6220*/  SYNCS.PHASECHK.TRANS64.TRYWAIT P0, [R6+URZ], R3 ;  /* 0x00000003060075a7 */ /* 0x000e62000800017f */
[----:B------:R-:W-:-:S05]  /*6230*/  VIADD R0, R0, 0x1 ;  /* 0x0000000100007836 */ /* 0x000fca0000000000 */
[----:B------:R-:W-:-:S04]  /*6240*/  ISETP.NE.AND P1, PT, R0, 0x8, PT ;  /* 0x000000080000780c */ /* 0x000fc80003f25270 */
[----:B------:R-:W-:Y:S02]  /*6250*/  SEL R2, RZ, 0x1, P1 ;  /* 0x00000001ff027807 */ /* 0x000fe40000800000 */
[----:B------:R-:W-:Y:S02]  /*6260*/  SEL R0, R0, RZ, P1 ;  /* 0x000000ff00007207 */ /* 0x000fe40000800000 */
[----:B------:R-:W-:-:S03]  /*6270*/  LOP3.LUT R9, R9, R2, RZ, 0x3c, !PT ;  /* 0x0000000209097212 */ /* 0x000fc600078e3cff */
[----:B0-----:R-:W-:Y:S01]  /*6280*/  IMAD R7, R0, 0x8, R5 ;  /* 0x0000000800077824 */ /* 0x001fe200078e0205 */
[----:B------:R-:W-:Y:S01]  /*6290*/  SHF.L.U32 R4, R9, 0x1f, RZ ;  /* 0x0000001f09047819 */ /* 0x000fe200000006ff */
[----:B-1----:R-:W-:Y:S06]  /*62a0*/  @!P0 BRA `(.L_x_115) ;  /* 0x0000000400608947 */ /* 0x002fec0003800000 */
.L_x_130:
        /* <DEDUP_REMOVED lines=9> */
.L_x_131:
        /* <DEDUP_REMOVED lines=9> */
.L_x_132:
        /* <DEDUP_REMOVED lines=9> */
.L_x_133:
        /* <DEDUP_REMOVED lines=9> */
.L_x_134:
[----:B------:R-:W1:Y:S01]  /*64f0*/  SYNCS.PHASECHK.TRANS64.TRYWAIT P0, [R7+URZ], R4 ;  /* 0x00000004070075a7 */ /* 0x000e62000800017f */
[----:B------:R-:W-:-:S05]  /*6500*/  VIADD R0, R0, 0x1 ;  /* 0x0000000100007836 */ /* 0x000fca0000000000 */
[----:B------:R-:W-:-:S04]  /*6510*/  ISETP.NE.AND P1, PT, R0, 0x8, PT ;  /* 0x000000080000780c */ /* 0x000fc80003f25270 */
[----:B------:R-:W-:Y:S02]  /*6520*/  SEL R2, RZ, 0x1, P1 ;  /* 0x00000001ff027807 */ /* 0x000fe40000800000 */
[----:B------:R-:W-:Y:S02]  /*6530*/  SEL R0, R0, RZ, P1 ;  /* 0x000000ff00007207 */ /* 0x000fe40000800000 */
[----:B------:R-:W-:Y:S01]  /*6540*/  LOP3.LUT R2, R9, R2, RZ, 0x3c, !PT ;  /* 0x0000000209027212 */ /* 0x000fe200078e3cff */
[----:B-1----:R-:W-:Y:S06]  /*6550*/  @!P0 BRA `(.L_x_120) ;  /* 0x0000000400188947 */ /* 0x002fec0003800000 */
.L_x_135:
[----:B------:R-:W-:Y:S01]  /*6560*/  IMAD R5, R0, 0x8, R5 ;  /* 0x0000000800057824 */ /* 0x000fe200078e0205 */
[----:B------:R-:W-:-:S07]  /*6570*/  SHF.L.U32 R0, R2, 0x1f, RZ ;  /* 0x0000001f02007819 */ /* 0x000fce00000006ff */
.L_x_121:
[----:B--2---:R2:W3:Y:S02]  /*6580*/  SYNCS.PHASECHK.TRANS64.TRYWAIT P0, [R5+URZ], R0 ;  /* 0x00000000050075a7 */ /* 0x0044e4000800017f */
[----:B---3--:R-:W-:Y:S05]  /*6590*/  @!P0 NANOSLEEP.SYNCS 0x989680 ;  /* 0x009896800000895d */ /* 0x008fea0003900000 */
[----:B------:R-:W3:Y:S02]  /*65a0*/  @!P0 SYNCS.PHASECHK.TRANS64 P0, [R5+URZ], R0 ;  /* 0x00000000050085a7 */ /* 0x000ee4000800007f */
[----:B---3--:R-:W-:Y:S05]  /*65b0*/  @!P0 BRA `(.L_x_121) ;  /* 0xfffffffc00f08947 */ /* 0x008fea000383ffff */
.L_x_112:
[----:B------:R-:W-:Y:S05]  /*65c0*/  BSYNC B0 ;  /* 0x0000000000007941 */ /* 0x000fea0003800000 */
.L_x_111:
[----:B------:R-:W-:Y:S05]  /*65d0*/  EXIT ;  /* 0x000000000000794d */ /* 0x000fea0003800000 */
.L_x_18:
[----:B---3--:R3:W4:Y:S02]  /*65e0*/  SYNCS.PHASECHK.TRANS64.TRYWAIT P1, [R3+URZ], R0 ;  /* 0x00000000030075a7 */ /* 0x008724000802017f */
[----:B----4-:R-:W-:Y:S05]  /*65f0*/  @!P1 NANOSLEEP.SYNCS 0x989680 ;  /* 0x009896800000995d */ /* 0x010fea0003900000 */
[----:B------:R-:W4:Y:S02]  /*6600*/  @!P1 SYNCS.PHASECHK.TRANS64 P1, [R3+URZ], R0 ;  /* 0x00000000030095a7 */ /* 0x000f24000802007f */
[----:B----4-:R-:W-:Y:S05]  /*6610*/  @!P1 BRA `(.L_x_18) ;  /* 0xfffffffc00f09947 */ /* 0x010fea000383ffff */
[----:B------:R-:W-:Y:S05]  /*6620*/  BRA `(.L_x_17) ;  /* 0xffffffac00247947 */ /* 0x000fea000383ffff */
.L_x_23:
[----:B-1----:R-:W-:-:S04]  /*6630*/  IMAD.U32 R4, RZ, RZ, UR8 ;  /* 0x00000008ff047e24 */ /* 0x002fc8000f8e00ff */
[----:B------:R1:W2:Y:S03]  /*6640*/  SYNCS.PHASECHK.TRANS64.TRYWAIT P1, [R4+URZ], R3 ;  /* 0x00000003040075a7 */ /* 0x0002a6000802017f */
[----:B--2---:R-:W-:Y:S05]  /*6650*/  @!P1 NANOSLEEP.SYNCS 0x989680 ;  /* 0x009896800000995d */ /* 0x004fea0003900000 */
[----:B------:R-:W2:Y:S02]  /*6660*/  @!P1 SYNCS.PHASECHK.TRANS64 P1, [R4+URZ], R3 ;  /* 0x00000003040095a7 */ /* 0x000ea4000802007f */
[----:B--2---:R-:W-:Y:S05]  /*6670*/  @!P1 BRA `(.L_x_23) ;  /* 0xfffffffc00ec9947 */ /* 0x004fea000383ffff */
[----:B------:R-:W-:Y:S05]  /*6680*/  BRA `(.L_x_22) ;  /* 0xffffffb000647947 */ /* 0x000fea000383ffff */
.L_x_98:
[----:B------:R-:W-:Y:S01]  /*6690*/  BSSY B1, `(.L_x_122) ;  /* 0x0000006000017945 */ /* 0x000fe20003800000 */
[----:B------:R-:W-:-:S07]  /*66a0*/  IMAD.MOV.U32 R15, RZ, RZ, -0x1 ;  /* 0xffffffffff0f7424 */ /* 0x000fce00078e00ff */
[----:B------:R-:W-:Y:S05]  /*66b0*/  WARPSYNC.COLLECTIVE R15, `(.L_x_123) ;  /* 0x000000000f0c7348 */ /* 0x000fea0003c00000 */
[----:B------:R-:W-:Y:S02]  /*66c0*/  ELECT P6, UR62, PT ;  /* 0x00000000003e782f */ /* 0x000fe400038c0000 */
[----:B------:R-:W-:Y:S01]  /*66d0*/  MOV R14, UR62 ;  /* 0x0000003e000e7c02 */ /* 0x000fe20008000f00 */
[----:B------:R-:W-:Y:S10]  /*66e0*/  ENDCOLLECTIVE ;  /* 0x000000000000791b */ /* 0x000ff40003800000 */
.L_x_123:
[----:B------:R-:W-:Y:S05]  /*66f0*/  BSYNC B1 ;  /* 0x0000000000017941 */ /* 0x000fea0003800000 */
.L_x_122:
[----:B------:R-:W-:Y:S05]  /*6700*/  BRA `(.L_x_124) ;  /* 0xffffffec00b47947 */ /* 0x000fea000383ffff */
.L_x_101:
[----:B0-----:R0:W1:Y:S02]  /*6710*/  SYNCS.PHASECHK.TRANS64.TRYWAIT P1, [R12+URZ+0x40], R7 ;  /* 0x000040070c0075a7 */ /* 0x001064000802017f */
[----:B-1----:R-:W-:Y:S05]  /*6720*/  @!P1 NANOSLEEP.SYNCS 0x989680 ;  /* 0x009896800000995d */ /* 0x002fea0003900000 */
[----:B------:R-:W1:Y:S02]  /*6730*/  @!P1 SYNCS.PHASECHK.TRANS64 P1, [R12+URZ+0x40], R7 ;  /* 0x000040070c0095a7 */ /* 0x000e64000802007f */
[----:B-1----:R-:W-:Y:S05]  /*6740*/  @!P1 BRA `(.L_x_101) ;  /* 0xfffffffc00f09947 */ /* 0x002fea000383ffff */
[----:B------:R-:W-:Y:S05]  /*6750*/  BRA `(.L_x_125) ;  /* 0xffffffec00e87947 */ /* 0x000fea000383ffff */
.L_x_110:
[----:B------:R-:W-:Y:S01]  /*6760*/  BSSY B0, `(.L_x_126) ;  /* 0x0000006000007945 */ /* 0x000fe20003800000 */
[----:B------:R-:W-:-:S07]  /*6770*/  IMAD.MOV.U32 R15, RZ, RZ, -0x1 ;  /* 0xffffffffff0f7424 */ /* 0x000fce00078e00ff */
[----:B------:R-:W-:Y:S05]  /*6780*/  WARPSYNC.COLLECTIVE R15, `(.L_x_127) ;  /* 0x000000000f0c7348 */ /* 0x000fea0003c00000 */
[----:B------:R-:W-:Y:S02]  /*6790*/  ELECT P6, UR62, PT ;  /* 0x00000000003e782f */ /* 0x000fe400038c0000 */
[----:B------:R-:W-:Y:S01]  /*67a0*/  MOV R14, UR62 ;  /* 0x0000003e000e7c02 */ /* 0x000fe20008000f00 */
[----:B------:R-:W-:Y:S10]  /*67b0*/  ENDCOLLECTIVE ;  /* 0x000000000000791b */ /* 0x000ff40003800000 */
.L_x_127:
[----:B------:R-:W-:Y:S05]  /*67c0*/  BSYNC B0 ;  /* 0x0000000000007941 */ /* 0x000fea0003800000 */
.L_x_126:
[----:B------:R-:W-:Y:S05]  /*67d0*/  BRA `(.L_x_128) ;  /* 0xfffffff8003c7947 */ /* 0x000fea000383ffff */
.L_x_114:
[----:B0-----:R0:W1:Y:S02]  /*67e0*/  SYNCS.PHASECHK.TRANS64.TRYWAIT P0, [R7+URZ], R4 ;  /* 0x00000004070075a7 */ /* 0x001064000800017f */
[----:B-1----:R-:W-:Y:S05]  /*67f0*/  @!P0 NANOSLEEP.SYNCS 0x989680 ;  /* 0x009896800000895d */ /* 0x002fea0003900000 */
[----:B------:R-:W1:Y:S02]  /*6800*/  @!P0 SYNCS.PHASECHK.TRANS64 P0, [R7+URZ], R4 ;  /* 0x00000004070085a7 */ /* 0x000e64000800007f */
[----:B-1----:R-:W-:Y:S05]  /*6810*/  @!P0 BRA `(.L_x_114) ;  /* 0xfffffffc00f08947 */ /* 0x002fea000383ffff */
[----:B------:R-:W-:Y:S05]  /*6820*/  BRA `(.L_x_129) ;  /* 0xfffffff8007c7947 */ /* 0x000fea000383ffff */
.L_x_115:
[----:B0-----:R0:W1:Y:S02]  /*6830*/  SYNCS.PHASECHK.TRANS64.TRYWAIT P0, [R6+URZ], R3 ;  /* 0x00000003060075a7 */ /* 0x001064000800017f */
[----:B-1----:R-:W-:Y:S05]  /*6840*/  @!P0 NANOSLEEP.SYNCS 0x989680 ;  /* 0x009896800000895d */ /* 0x002fea0003900000 */
[----:B------:R-:W1:Y:S02]  /*6850*/  @!P0 SYNCS.PHASECHK.TRANS64 P0, [R6+URZ], R3 ;  /* 0x00000003060085a7 */ /* 0x000e64000800007f */
[----:B-1----:R-:W-:Y:S05]  /*6860*/  @!P0 BRA `(.L_x_115) ;  /* 0xfffffffc00f08947 */ /* 0x002fea000383ffff */
[----:B------:R-:W-:Y:S05]  /*6870*/  BRA `(.L_x_130) ;  /* 0xfffffff8008c7947 */ /* 0x000fea000383ffff */
.L_x_116:
[----:B0-----:R0:W1:Y:S02]  /*6880*/  SYNCS.PHASECHK.TRANS64.TRYWAIT P0, [R7+URZ], R4 ;  /* 0x00000004070075a7 */ /* 0x001064000800017f */
[----:B-1----:R-:W-:Y:S05]  /*6890*/  @!P0 NANOSLEEP.SYNCS 0x989680 ;  /* 0x009896800000895d */ /* 0x002fea0003900000 */
[----:B------:R-:W1:Y:S02]  /*68a0*/  @!P0 SYNCS.PHASECHK.TRANS64 P0, [R7+URZ], R4 ;  /* 0x00000004070085a7 */ /* 0x000e64000800007f */
[----:B-1----:R-:W-:Y:S05]  /*68b0*/  @!P0 BRA `(.L_x_116) ;  /* 0xfffffffc00f08947 */ /* 0x002fea000383ffff */
[----:B------:R-:W-:Y:S05]  /*68c0*/  BRA `(.L_x_131) ;  /* 0xfffffff8009c7947 */ /* 0x000fea000383ffff */
.L_x_117:
[----:B0-----:R0:W1:Y:S02]  /*68d0*/  SYNCS.PHASECHK.TRANS64.TRYWAIT P0, [R6+URZ], R3 ;  /* 0x00000003060075a7 */ /* 0x001064000800017f */
[----:B-1----:R-:W-:Y:S05]  /*68e0*/  @!P0 NANOSLEEP.SYNCS 0x989680 ;  /* 0x009896800000895d */ /* 0x002fea0003900000 */
[----:B------:R-:W1:Y:S02]  /*68f0*/  @!P0 SYNCS.PHASECHK.TRANS64 P0, [R6+URZ], R3 ;  /* 0x00000003060085a7 */ /* 0x000e64000800007f */
[----:B-1----:R-:W-:Y:S05]  /*6900*/  @!P0 BRA `(.L_x_117) ;  /* 0xfffffffc00f08947 */ /* 0x002fea000383ffff */
[----:B------:R-:W-:Y:S05]  /*6910*/  BRA `(.L_x_132) ;  /* 0xfffffff800ac7947 */ /* 0x000fea000383ffff */
.L_x_118:
[----:B0-----:R0:W1:Y:S02]  /*6920*/  SYNCS.PHASECHK.TRANS64.TRYWAIT P0, [R7+URZ], R4 ;  /* 0x00000004070075a7 */ /* 0x001064000800017f */
[----:B-1----:R-:W-:Y:S05]  /*6930*/  @!P0 NANOSLEEP.SYNCS 0x989680 ;  /* 0x009896800000895d */ /* 0x002fea0003900000 */
[----:B------:R-:W1:Y:S02]  /*6940*/  @!P0 SYNCS.PHASECHK.TRANS64 P0, [R7+URZ], R4 ;  /* 0x00000004070085a7 */ /* 0x000e64000800007f */
[----:B-1----:R-:W-:Y:S05]  /*6950*/  @!P0 BRA `(.L_x_118) ;  /* 0xfffffffc00f08947 */ /* 0x002fea000383ffff */
[----:B------:R-:W-:Y:S05]  /*6960*/  BRA `(.L_x_133) ;  /* 0xfffffff800bc7947 */ /* 0x000fea000383ffff */
.L_x_119:
[----:B0-----:R0:W1:Y:S02]  /*6970*/  SYNCS.PHASECHK.TRANS64.TRYWAIT P0, [R6+URZ], R3 ;  /* 0x00000003060075a7 */ /* 0x001064000800017f */
[----:B-1----:R-:W-:Y:S05]  /*6980*/  @!P0 NANOSLEEP.SYNCS 0x989680 ;  /* 0x009896800000895d */ /* 0x002fea0003900000 */
[----:B------:R-:W1:Y:S02]  /*6990*/  @!P0 SYNCS.PHASECHK.TRANS64 P0, [R6+URZ], R3 ;  /* 0x00000003060085a7 */ /* 0x000e64000800007f */
[----:B-1----:R-:W-:Y:S05]  /*69a0*/  @!P0 BRA `(.L_x_119) ;  /* 0xfffffffc00f08947 */ /* 0x002fea000383ffff */
[----:B------:R-:W-:Y:S05]  /*69b0*/  BRA `(.L_x_134) ;  /* 0xfffffff800cc7947 */ /* 0x000fea000383ffff */
.L_x_120:
[----:B-1----:R1:W2:Y:S02]  /*69c0*/  SYNCS.PHASECHK.TRANS64.TRYWAIT P0, [R7+URZ], R4 ;  /* 0x00000004070075a7 */ /* 0x0022a4000800017f */
[----:B--2---:R-:W-:Y:S05]  /*69d0*/  @!P0 NANOSLEEP.SYNCS 0x989680 ;  /* 0x009896800000895d */ /* 0x004fea0003900000 */
[----:B------:R-:W2:Y:S02]  /*69e0*/  @!P0 SYNCS.PHASECHK.TRANS64 P0, [R7+URZ], R4 ;  /* 0x00000004070085a7 */ /* 0x000ea4000800007f */
[----:B--2---:R-:W-:Y:S05]  /*69f0*/  @!P0 BRA `(.L_x_120) ;  /* 0xfffffffc00f08947 */ /* 0x004fea000383ffff */
[----:B------:R-:W-:Y:S05]  /*6a00*/  BRA `(.L_x_135) ;  /* 0xfffffff800d47947 */ /* 0x000fea000383ffff */
.L_x_136:
[----:B------:R-:W-:-:S00]  /*6a10*/  BRA `(.L_x_136) ;  /* 0xfffffffc00fc7947 */ /* 0x000fc0000383ffff */
[----:B------:R-:W-:-:S00]  /*6a20*/  NOP ;  /* 0x0000000000007918 */ /* 0x000fc00000000000 */
        /* <DEDUP_REMOVED lines=13> */
.L_x_137:


//--------------------- .nv.global.init           --------------------------
	.section	.nv.global.init,"aw",@progbits
.nv.global.init:
	.type		$str$22,@object
	.size		$str$22,($str$23 - $str$22)
$str$22:
        /*0000*/ 	.byte	0x6b, 0x5f, 0x74, 0x69, 0x6c, 0x65, 0x5f, 0x63, 0x6f, 0x75, 0x6e, 0x74, 0x20, 0x3e, 0x3d, 0x20
        /*0010*/ 	.byte	0x31, 0x00
	.type		$str$23,@object
	.size		$str$23,(__unnamed_1 - $str$23)
$str$23:
        /*0012*/ 	.byte	0x2f, 0x74, 0x6d, 0x70, 0x2f, 0x63, 0x75, 0x74, 0x6c, 0x61, 0x73, 0x73, 0x5f, 0x73, 0x77, 0x65
        /*0022*/ 	.byte	0x65, 0x70, 0x5f, 0x73, 0x72, 0x63, 0x2f, 0x69, 0x6e, 0x63, 0x6c, 0x75, 0x64, 0x65, 0x2f, 0x63
        /*0032*/ 	.byte	0x75, 0x74, 0x6c, 0x61, 0x73, 0x73, 0x2f, 0x67, 0x65, 0x6d, 0x6d, 0x2f, 0x63, 0x6f, 0x6c, 0x6c
        /*0042*/ 	.byte	0x65, 0x63, 0x74, 0x69, 0x76, 0x65, 0x2f, 0x73, 0x6d, 0x39, 0x30, 0x5f, 0x6d, 0x6d, 0x61, 0x5f
        /*0052*/ 	.byte	0x74, 0x6d, 0x61, 0x5f, 0x67, 0x6d, 0x6d, 0x61, 0x5f, 0x73, 0x73, 0x5f, 0x77, 0x61, 0x72, 0x70
        /*0062*/ 	.byte	0x73, 0x70, 0x65, 0x63, 0x69, 0x61, 0x6c, 0x69, 0x7a, 0x65, 0x64, 0x2e, 0x68, 0x70, 0x70, 0x00
	.type		__unnamed_1,@object
	.size		__unnamed_1,(.L_0 - __unnamed_1)
__unnamed_1:
        /*0072*/ 	.byte	0x76, 0x6f, 0x69, 0x64, 0x20, 0x63, 0x75, 0x74, 0x6c, 0x61, 0x73, 0x73, 0x3a, 0x3a, 0x67, 0x65
        /* <DEDUP_REMOVED lines=180> */
        /*0bc2*/ 	.byte	0x79, 0x5d, 0x00
.L_0:


//--------------------- .nv.shared._ZN7cutlass13device_kernelINS_4gemm6kernel13GemmUniversalIN4cute5tupleIJiiiiEEENS1_10collective13CollectiveMmaINS1_34MainloopSm90TmaGmmaWarpSpecializedILi8ENS5_IJNS4_1CILi1EEESB_SB_EEENS1_35KernelTmaWarpSpecializedCooperativeEEENS5_IJNSA_ILi192EEENSA_ILi32EEENSA_ILi64EEEEEENS_10bfloat16_tENS5_IJlSB_lEEESJ_SK_NS4_8TiledMMAINS4_8MMA_AtomIJNS4_4SM904GMMA27MMA_64x32x16_F32BF16BF16_SSILNSO_5MajorE0ELSQ_0ELNSO_7ScaleInE1ELSR_1EEEEEENS4_6LayoutINS5_IJNSA_ILi2EEESB_SB_EEENS5_IJSB_NSA_ILi0EEESX_EEEEENS5_IJNS4_10UnderscoreES10_S10_EEEEENS4_13SM90_TMA_LOADENS4_14ComposedLayoutINS4_7SwizzleILi3ELi4ELi3EEENS4_18smem_ptr_flag_bitsILi16EEENSU_INS5_IJNSA_ILi8EEESH_EEENS5_IJSH_SB_EEEEEEEvNS4_8identityES13_S1D_vS1E_EENS_8epilogue10collective6detail29Sm90TmaWarpSpecializedAdapterINS1H_15DefaultEpilogueISJ_SK_SK_NS1G_6thread17LinearCombinationISJ_Li1EffLNS1L_9ScaleType4KindE0ELNS_15FloatRoundStyleE2ESJ_EENS1_15EpilogueDefaultEEEEEvvEEEEvNT_6ParamsE --------------------------
	.section	.nv.shared._ZN7cutlass13device_kernelINS_4gemm6kernel13GemmUniversalIN4cute5tupleIJiiiiEEENS1_10collective13CollectiveMmaINS1_34MainloopSm90TmaGmmaWarpSpecializedILi8ENS5_IJNS4_1CILi1EEESB_SB_EEENS1_35KernelTmaWarpSpecializedCooperativeEEENS5_IJNSA_ILi192EEENSA_ILi32EEENSA_ILi64EEEEEENS_10bfloat16_tENS5_IJlSB_lEEESJ_SK_NS4_8TiledMMAINS4_8MMA_AtomIJNS4_4SM904GMMA27MMA_64x32x16_F32BF16BF16_SSILNSO_5MajorE0ELSQ_0ELNSO_7ScaleInE1ELSR_1EEEEEENS4_6LayoutINS5_IJNSA_ILi2EEESB_SB_EEENS5_IJSB_NSA_ILi0EEESX_EEEEENS5_IJNS4_10UnderscoreES10_S10_EEEEENS4_13SM90_TMA_LOADENS4_14ComposedLayoutINS4_7SwizzleILi3ELi4ELi3EEENS4_18smem_ptr_flag_bitsILi16EEENSU_INS5_IJNSA_ILi8EEESH_EEENS5_IJSH_SB_EEEEEEEvNS4_8identityES13_S1D_vS1E_EENS_8epilogue10collective6detail29Sm90TmaWarpSpecializedAdapterINS1H_15DefaultEpilogueISJ_SK_SK_NS1G_6thread17LinearCombinationISJ_Li1EffLNS1L_9ScaleType4KindE0ELNS_15FloatRoundStyleE2ESJ_EENS1_15EpilogueDefaultEEEEEvvEEEEvNT_6ParamsE,"aw",@nobits
	.sectionflags	@""
	.align	16
	.zero		1024


//--------------------- .nv.shared.reserved.0     --------------------------
	.section	.nv.shared.reserved.0,"aw",@nobits
	.weak		__nv_reservedSMEM_offset_0_alias
	.size		__nv_reservedSMEM_offset_0_alias, 0, 0
	.other		__nv_reservedSMEM_offset_0_alias,@"STO_CUDA_RESERVED_SHARED STV_DEFAULT"
__nv_reservedSMEM_offset_0_alias:
	.zero		0


//--------------------- .nv.global                --------------------------
	.section	.nv.global,"aw",@nobits
.nv.global:
	.type		_ZN40_INTERNAL_c6abfbcf_4_k_cu_2f7cb4c4_104054cute1_E,@object
	.size		_ZN40_INTERNAL_c6abfbcf_4_k_cu_2f7cb4c4_104054cute1_E,(_ZN40_INTERNAL_c6abfbcf_4_k_cu_2f7cb4c4_104054cuda3std3__45__cpo6cbeginE - _ZN40_INTERNAL_c6abfbcf_4_k_cu_2f7cb4c4_104054cute1_E)
_ZN40_INTERNAL_c6abfbcf_4_k_cu_2f7cb4c4_104054cute1_E:
	.zero		1
	.type		_ZN40_INTERNAL_c6abfbcf_4_k_cu_2f7cb4c4_104054cuda3std3__45__cpo6cbeginE,@object
	.size		_ZN40_INTERNAL_c6abfbcf_4_k_cu_2f7cb4c4_104054cuda3std3__45__cpo6cbeginE,(_ZN40_INTERNAL_c6abfbcf_4_k_cu_2f7cb4c4_104054cuda3std3__48in_placeE - _ZN40_INTERNAL_c6abfbcf_4_k_cu_2f7cb4c4_104054cuda3std3__45__cpo6cbeginE)
_ZN40_INTERNAL_c6abfbcf_4_k_cu_2f7cb4c4_104054cuda3std3__45__cpo6cbeginE:
	.zero		1
	.type		_ZN40_INTERNAL_c6abfbcf_4_k_cu_2f7cb4c4_104054cuda3std3__48in_placeE,@object
	.size		_ZN40_INTERNAL_c6abfbcf_4_k_cu_2f7cb4c4_104054cuda3std3__48in_placeE,(_ZN40_INTERNAL_c6abfbcf_4_k_cu_2f7cb4c4_104054cuda3std6ranges3__45__cpo9iter_moveE - _ZN40_INTERNAL_c6abfbcf_4_k_cu_2f7cb4c4_104054cuda3std3__48in_placeE)
_ZN40_INTERNAL_c6abfbcf_4_k_cu_2f7cb4c4_104054cuda3std3__48in_placeE:
	.zero		1
	.type		_ZN40_INTERNAL_c6abfbcf_4_k_cu_2f7cb4c4_104054cuda3std6ranges3__45__cpo9iter_moveE,@object
	.size		_ZN40_INTERNAL_c6abfbcf_4_k_cu_2f7cb4c4_104054cuda3std6ranges3__45__cpo9iter_moveE,(_ZN40_INTERNAL_c6abfbcf_4_k_cu_2f7cb4c4_104054cuda3std3__45__cpo5beginE - _ZN40_INTERNAL_c6abfbcf_4_k_cu_2f7cb4c4_104054cuda3std6ranges3__45__cpo9iter_moveE)
_ZN40_INTERNAL_c6abfbcf_4_k_cu_2f7cb4c4_104054cuda3std6ranges3__45__cpo9iter_moveE:
	.zero		1
	.type		_ZN40_INTERNAL_c6abfbcf_4_k_cu_2f7cb4c4_104054cuda3std3__45__cpo5beginE,@object
	.size		_ZN40_INTERNAL_c6abfbcf_4_k_cu_2f7cb4c4_104054cuda3std3__45__cpo5beginE,(_ZN40_INTERNAL_c6abfbcf_4_k_cu_2f7cb4c4_104054cuda3std3__442_GLOBAL__N__c6abfbcf_4_k_cu_2f7cb4c4_104056ignoreE - _ZN40_INTERNAL_c6abfbcf_4_k_cu_2f7cb4c4_104054cuda3std3__45__cpo5beginE)
_ZN40_INTERNAL_c6abfbcf_4_k_cu_2f7cb4c4_104054cuda3std3__45__cpo5beginE:
	.zero		1
	.type		_ZN40_INTERNAL_c6abfbcf_4_k_cu_2f7cb4c4_104054cuda3std3__442_GLOBAL__N__c6abfbcf_4_k_cu_2f7cb4c4_104056ignoreE,@object
	.size		_ZN40_INTERNAL_c6abfbcf_4_k_cu_2f7cb4c4_104054cuda3std3__442_GLOBAL__N__c6abfbcf_4_k_cu_2f7cb4c4_104056ignoreE,(_ZN40_INTERNAL_c6abfbcf_4_k_cu_2f7cb4c4_104054cute7productE - _ZN40_INTERNAL_c6abfbcf_4_k_cu_2f7cb4c4_104054cuda3std3__442_GLOBAL__N__c6abfbcf_4_k_cu_2f7cb4c4_104056ignoreE)
_ZN40_INTERNAL_c6abfbcf_4_k_cu_2f7cb4c4_104054cuda3std3__442_GLOBAL__N__c6abfbcf_4_k_cu_2f7cb4c4_104056ignoreE:
	.zero		1
	.type		_ZN40_INTERNAL_c6abfbcf_4_k_cu_2f7cb4c4_104054cute7productE,@object
	.size		_ZN40_INTERNAL_c6abfbcf_4_k_cu_2f7cb4c4_104054cute7productE,(_ZN40_INTERNAL_c6abfbcf_4_k_cu_2f7cb4c4_104054cuda3std3__45__cpo3endE - _ZN40_INTERNAL_c6abfbcf_4_k_cu_2f7cb4c4_104054cute7productE)
_ZN40_INTERNAL_c6abfbcf_4_k_cu_2f7cb4c4_104054cute7productE:
	.zero		1
	.type		_ZN40_INTERNAL_c6abfbcf_4_k_cu_2f7cb4c4_104054cuda3std3__45__cpo3endE,@object
	.size		_ZN40_INTERNAL_c6abfbcf_4_k_cu_2f7cb4c4_104054cuda3std3__45__cpo3endE,(_ZN40_INTERNAL_c6abfbcf_4_k_cu_2f7cb4c4_104054cuda3std3__419piecewise_constructE - _ZN40_INTERNAL_c6abfbcf_4_k_cu_2f7cb4c4_104054cuda3std3__45__cpo3endE)
_ZN40_INTERNAL_c6abfbcf_4_k_cu_2f7cb4c4_104054cuda3std3__45__cpo3endE:
	.zero		1
	.type		_ZN40_INTERNAL_c6abfbcf_4_k_cu_2f7cb4c4_104054cuda3std3__419piecewise_constructE,@object
	.size		_ZN40_INTERNAL_c6abfbcf_4_k_cu_2f7cb4c4_104054cuda3std3__419piecewise_constructE,(_ZN40_INTERNAL_c6abfbcf_4_k_cu_2f7cb4c4_104054cuda3std3__45__cpo4cendE - _ZN40_INTERNAL_c6abfbcf_4_k_cu_2f7cb4c4_104054cuda3std3__419piecewise_constructE)
_ZN40_INTERNAL_c6abfbcf_4_k_cu_2f7cb4c4_104054cuda3std3__419piecewise_constructE:
	.zero		1
	.type		_ZN40_INTERNAL_c6abfbcf_4_k_cu_2f7cb4c4_104054cuda3std3__45__cpo4cendE,@object
	.size		_ZN40_INTERNAL_c6abfbcf_4_k_cu_2f7cb4c4_104054cuda3std3__45__cpo4cendE,(_ZN40_INTERNAL_c6abfbcf_4_k_cu_2f7cb4c4_104054cuda3std6ranges3__45__cpo4swapE - _ZN40_INTERNAL_c6abfbcf_4_k_cu_2f7cb4c4_104054cuda3std3__45__cpo4cendE)
_ZN40_INTERNAL_c6abfbcf_4_k_cu_2f7cb4c4_104054cuda3std3__45__cpo4cendE:
	.zero		1
	.type		_ZN40_INTERNAL_c6abfbcf_4_k_cu_2f7cb4c4_104054cuda3std6ranges3__45__cpo4swapE,@object
	.size		_ZN40_INTERNAL_c6abfbcf_4_k_cu_2f7cb4c4_104054cuda3std6ranges3__45__cpo4swapE,(.L_8 - _ZN40_INTERNAL_c6abfbcf_4_k_cu_2f7cb4c4_104054cuda3std6ranges3__45__cpo4swapE)
_ZN40_INTERNAL_c6abfbcf_4_k_cu_2f7cb4c4_104054cuda3std6ranges3__45__cpo4swapE:
	.zero		1
.L_8:


//--------------------- .nv.constant0._ZN7cutlass13device_kernelINS_4gemm6kernel13GemmUniversalIN4cute5tupleIJiiiiEEENS1_10collective13CollectiveMmaINS1_34MainloopSm90TmaGmmaWarpSpecializedILi8ENS5_IJNS4_1CILi1EEESB_SB_EEENS1_35KernelTmaWarpSpecializedCooperativeEEENS5_IJNSA_ILi192EEENSA_ILi32EEENSA_ILi64EEEEEENS_10bfloat16_tENS5_IJlSB_lEEESJ_SK_NS4_8TiledMMAINS4_8MMA_AtomIJNS4_4SM904GMMA27MMA_64x32x16_F32BF16BF16_SSILNSO_5MajorE0ELSQ_0ELNSO_7ScaleInE1ELSR_1EEEEEENS4_6LayoutINS5_IJNSA_ILi2EEESB_SB_EEENS5_IJSB_NSA_ILi0EEESX_EEEEENS5_IJNS4_10UnderscoreES10_S10_EEEEENS4_13SM90_TMA_LOADENS4_14ComposedLayoutINS4_7SwizzleILi3ELi4ELi3EEENS4_18smem_ptr_flag_bitsILi16EEENSU_INS5_IJNSA_ILi8EEESH_EEENS5_IJSH_SB_EEEEEEEvNS4_8identityES13_S1D_vS1E_EENS_8epilogue10collective6detail29Sm90TmaWarpSpecializedAdapterINS1H_15DefaultEpilogueISJ_SK_SK_NS1G_6thread17LinearCombinationISJ_Li1EffLNS1L_9ScaleType4KindE0ELNS_15FloatRoundStyleE2ESJ_EENS1_15EpilogueDefaultEEEEEvvEEEEvNT_6ParamsE --------------------------
	.section	.nv.constant0._ZN7cutlass13device_kernelINS_4gemm6kernel13GemmUniversalIN4cute5tupleIJiiiiEEENS1_10collective13CollectiveMmaINS1_34MainloopSm90TmaGmmaWarpSpecializedILi8ENS5_IJNS4_1CILi1EEESB_SB_EEENS1_35KernelTmaWarpSpecializedCooperativeEEENS5_IJNSA_ILi192EEENSA_ILi32EEENSA_ILi64EEEEEENS_10bfloat16_tENS5_IJlSB_lEEESJ_SK_NS4_8TiledMMAINS4_8MMA_AtomIJNS4_4SM904GMMA27MMA_64x32x16_F32BF16BF16_SSILNSO_5MajorE0ELSQ_0ELNSO_7ScaleInE1ELSR_1EEEEEENS4_6LayoutINS5_IJNSA_ILi2EEESB_SB_EEENS5_IJSB_NSA_ILi0EEESX_EEEEENS5_IJNS4_10UnderscoreES10_S10_EEEEENS4_13SM90_TMA_LOADENS4_14ComposedLayoutINS4_7SwizzleILi3ELi4ELi3EEENS4_18smem_ptr_flag_bitsILi16EEENSU_INS5_IJNSA_ILi8EEESH_EEENS5_IJSH_SB_EEEEEEEvNS4_8identityES13_S1D_vS1E_EENS_8epilogue10collective6detail29Sm90TmaWarpSpecializedAdapterINS1H_15DefaultEpilogueISJ_SK_SK_NS1G_6thread17LinearCombinationISJ_Li1EffLNS1L_9ScaleType4KindE0ELNS_15FloatRoundStyleE2ESJ_EENS1_15EpilogueDefaultEEEEEvvEEEEvNT_6ParamsE,"a",@progbits
	.sectionflags	@""
	.align	4
.nv.constant0._ZN7cutlass13device_kernelINS_4gemm6kernel13GemmUniversalIN4cute5tupleIJiiiiEEENS1_10collective13CollectiveMmaINS1_34MainloopSm90TmaGmmaWarpSpecializedILi8ENS5_IJNS4_1CILi1EEESB_SB_EEENS1_35KernelTmaWarpSpecializedCooperativeEEENS5_IJNSA_ILi192EEENSA_ILi32EEENSA_ILi64EEEEEENS_10bfloat16_tENS5_IJlSB_lEEESJ_SK_NS4_8TiledMMAINS4_8MMA_AtomIJNS4_4SM904GMMA27MMA_64x32x16_F32BF16BF16_SSILNSO_5MajorE0ELSQ_0ELNSO_7ScaleInE1ELSR_1EEEEEENS4_6LayoutINS5_IJNSA_ILi2EEESB_SB_EEENS5_IJSB_NSA_ILi0EEESX_EEEEENS5_IJNS4_10UnderscoreES10_S10_EEEEENS4_13SM90_TMA_LOADENS4_14ComposedLayoutINS4_7SwizzleILi3ELi4ELi3EEENS4_18smem_ptr_flag_bitsILi16EEENSU_INS5_IJNSA_ILi8EEESH_EEENS5_IJSH_SB_EEEEEEEvNS4_8identityES13_S1D_vS1E_EENS_8epilogue10collective6detail29Sm90TmaWarpSpecializedAdapterINS1H_15DefaultEpilogueISJ_SK_SK_NS1G_6thread17LinearCombinationISJ_Li1EffLNS1L_9ScaleType4KindE0ELNS_15FloatRoundStyleE2ESJ_EENS1_15EpilogueDefaultEEEEEvvEEEEvNT_6ParamsE:
	.zero		1664


//--------------------- SYMBOLS --------------------------

	.type		.nv.reservedSmem.offset0,@object
	.size		.nv.reservedSmem.offset0,0x4
	.type		__assertfail,@function
